	.target	sm_100a

	.elftype	@"ET_EXEC"


//--------------------- .note.nv.tkinfo           --------------------------
	.section	.note.nv.tkinfo,"",@"SHT_NOTE"
	.sectionflags	@"SHF_NOTE_NV_TKINFO"
	.tkinfo
        /*0018*/ 	.word	0x00000081
        /*0030*/ 	.string	""
        /*0030*/ 	.string	"ptxas-blackwell"
        /*0030*/ 	.string	"Cuda compilation tools, release 12.9, V12.9.86"
        /*0030*/ 	.string	"Build cuda_12.9.r12.9/compiler.36037853_0"
        /*0030*/ 	.string	"-v  -suppress-debug-info  -lineinfo  -arch sm_100a "



//--------------------- .note.nv.cuver            --------------------------
	.section	.note.nv.cuver,"",@"SHT_NOTE"
	.sectionflags	@"SHF_NOTE_NV_CUVER"
        /*0018*/ 	.short	0x0001
        /*001a*/ 	.short	0x0064
        /*001c*/ 	.short	0x0001
        /*001e*/ 	.short	0x0000
        /*0020*/ 	.short	0x0001
        /*0022*/ 	.short	0x0000


//--------------------- .nv.info                  --------------------------
	.section	.nv.info,"",@"SHT_CUDA_INFO"
	.align	4


	//----- nvinfo : EIATTR_REGCOUNT
	.align		4
        /*0000*/ 	.byte	0x04, 0x2f
        /*0002*/ 	.short	(.L_4 - .L_3)
	.align		4
.L_3:
        /*0004*/ 	.word	index@(gluon_tcgen05)
        /*0008*/ 	.word	0x00000018


	//----- nvinfo : EIATTR_FRAME_SIZE
	.align		4
.L_4:
        /*000c*/ 	.byte	0x04, 0x11
        /*000e*/ 	.short	(.L_6 - .L_5)
	.align		4
.L_5:
        /*0010*/ 	.word	index@($__internal_2_$__cuda_sm10x_tcgen05_guardrail_trap_unallocated_columns_being_dealloced)
        /*0014*/ 	.word	0x00000000


	//----- nvinfo : EIATTR_FRAME_SIZE
	.align		4
.L_6:
        /*0018*/ 	.byte	0x04, 0x11
        /*001a*/ 	.short	(.L_8 - .L_7)
	.align		4
.L_7:
        /*001c*/ 	.word	index@($__internal_1_$__cuda_sm10x_tcgen05_guardrail_trap_phase_invalid_during_alloc)
        /*0020*/ 	.word	0x00000000


	//----- nvinfo : EIATTR_FRAME_SIZE
	.align		4
.L_8:
        /*0024*/ 	.byte	0x04, 0x11
        /*0026*/ 	.short	(.L_10 - .L_9)
	.align		4
.L_9:
        /*0028*/ 	.word	index@($__internal_0_$__cuda_sm10x_tcgen05_guardrail_trap_col_being_dealloced_not_returned_by_alloc)
        /*002c*/ 	.word	0x00000000


	//----- nvinfo : EIATTR_FRAME_SIZE
	.align		4
.L_10:
        /*0030*/ 	.byte	0x04, 0x11
        /*0032*/ 	.short	(.L_12 - .L_11)
	.align		4
.L_11:
        /*0034*/ 	.word	index@(gluon_tcgen05)
        /*0038*/ 	.word	0x00000000


	//----- nvinfo : EIATTR_MIN_STACK_SIZE
	.align		4
.L_12:
        /*003c*/ 	.byte	0x04, 0x12
        /*003e*/ 	.short	(.L_14 - .L_13)
	.align		4
.L_13:
        /*0040*/ 	.word	index@(gluon_tcgen05)
        /*0044*/ 	.word	0x00000000
.L_14:


//--------------------- .nv.info.gluon_tcgen05    --------------------------
	.section	.nv.info.gluon_tcgen05,"",@"SHT_CUDA_INFO"
	.sectionflags	@""
	.align	4


	//----- nvinfo : EIATTR_CUDA_API_VERSION
	.align		4
        /*0000*/ 	.byte	0x04, 0x37
        /*0002*/ 	.short	(.L_16 - .L_15)
.L_15:
        /*0004*/ 	.word	0x00000081


	//----- nvinfo : EIATTR_KPARAM_INFO
	.align		4
.L_16:
        /*0008*/ 	.byte	0x04, 0x17
        /*000a*/ 	.short	(.L_18 - .L_17)
.L_17:
        /*000c*/ 	.word	0x00000000
        /*0010*/ 	.short	0x000a
        /*0012*/ 	.short	0x0048
        /*0014*/ 	.byte	0x00, 0xf4, 0x21, 0x00


	//----- nvinfo : EIATTR_KPARAM_INFO
	.align		4
.L_18:
        /*0018*/ 	.byte	0x04, 0x17
        /*001a*/ 	.short	(.L_20 - .L_19)
.L_19:
        /*001c*/ 	.word	0x00000000
        /*0020*/ 	.short	0x0009
        /*0022*/ 	.short	0x0040
        /*0024*/ 	.byte	0x00, 0xf4, 0x21, 0x00


	//----- nvinfo : EIATTR_KPARAM_INFO
	.align		4
.L_20:
        /*0028*/ 	.byte	0x04, 0x17
        /*002a*/ 	.short	(.L_22 - .L_21)
.L_21:
        /*002c*/ 	.word	0x00000000
        /*0030*/ 	.short	0x0008
        /*0032*/ 	.short	0x0038
        /*0034*/ 	.byte	0x00, 0xf0, 0x21, 0x00


	//----- nvinfo : EIATTR_KPARAM_INFO
	.align		4
.L_22:
        /*0038*/ 	.byte	0x04, 0x17
        /*003a*/ 	.short	(.L_24 - .L_23)
.L_23:
        /*003c*/ 	.word	0x00000000
        /*0040*/ 	.short	0x0007
        /*0042*/ 	.short	0x0030
        /*0044*/ 	.byte	0x00, 0xf0, 0x21, 0x00


	//----- nvinfo : EIATTR_KPARAM_INFO
	.align		4
.L_24:
        /*0048*/ 	.byte	0x04, 0x17
        /*004a*/ 	.short	(.L_26 - .L_25)
.L_25:
        /*004c*/ 	.word	0x00000000
        /*0050*/ 	.short	0x0006
        /*0052*/ 	.short	0x0028
        /*0054*/ 	.byte	0x00, 0xf0, 0x21, 0x00


	//----- nvinfo : EIATTR_KPARAM_INFO
	.align		4
.L_26:
        /*0058*/ 	.byte	0x04, 0x17
        /*005a*/ 	.short	(.L_28 - .L_27)
.L_27:
        /*005c*/ 	.word	0x00000000
        /*0060*/ 	.short	0x0005
        /*0062*/ 	.short	0x0020
        /*0064*/ 	.byte	0x00, 0xf0, 0x11, 0x00


	//----- nvinfo : EIATTR_KPARAM_INFO
	.align		4
.L_28:
        /*0068*/ 	.byte	0x04, 0x17
        /*006a*/ 	.short	(.L_30 - .L_29)
.L_29:
        /*006c*/ 	.word	0x00000000
        /*0070*/ 	.short	0x0004
        /*0072*/ 	.short	0x001c
        /*0074*/ 	.byte	0x00, 0xf0, 0x11, 0x00


	//----- nvinfo : EIATTR_KPARAM_INFO
	.align		4
.L_30:
        /*0078*/ 	.byte	0x04, 0x17
        /*007a*/ 	.short	(.L_32 - .L_31)
.L_31:
        /*007c*/ 	.word	0x00000000
        /*0080*/ 	.short	0x0003
        /*0082*/ 	.short	0x0018
        /*0084*/ 	.byte	0x00, 0xf0, 0x11, 0x00


	//----- nvinfo : EIATTR_KPARAM_INFO
	.align		4
.L_32:
        /*0088*/ 	.byte	0x04, 0x17
        /*008a*/ 	.short	(.L_34 - .L_33)
.L_33:
        /*008c*/ 	.word	0x00000000
        /*0090*/ 	.short	0x0002
        /*0092*/ 	.short	0x0010
        /*0094*/ 	.byte	0x00, 0xf4, 0x21, 0x00


	//----- nvinfo : EIATTR_KPARAM_INFO
	.align		4
.L_34:
        /*0098*/ 	.byte	0x04, 0x17
        /*009a*/ 	.short	(.L_36 - .L_35)
.L_35:
        /*009c*/ 	.word	0x00000000
        /*00a0*/ 	.short	0x0001
        /*00a2*/ 	.short	0x0008
        /*00a4*/ 	.byte	0x00, 0xf4, 0x21, 0x00


	//----- nvinfo : EIATTR_KPARAM_INFO
	.align		4
.L_36:
        /*00a8*/ 	.byte	0x04, 0x17
        /*00aa*/ 	.short	(.L_38 - .L_37)
.L_37:
        /*00ac*/ 	.word	0x00000000
        /*00b0*/ 	.short	0x0000
        /*00b2*/ 	.short	0x0000
        /*00b4*/ 	.byte	0x00, 0xf4, 0x21, 0x00


	//----- nvinfo : EIATTR_AT_ENTRY_FRAGMENTS
	.align		4
.L_38:
        /*00b8*/ 	.byte	0x04, 0x4f
        /*00ba*/ 	.short	(.L_40 - .L_39)


	//   ....[0]....
.L_39:
        /*00bc*/ 	.word	0x00000004


	//----- nvinfo : EIATTR_RESERVED_SMEM_USED
	.align		4
.L_40:
        /*00c0*/ 	.byte	0x01, 0x41
	.zero		2


	//----- nvinfo : EIATTR_SPARSE_MMA_MASK
	.align		4
        /*00c4*/ 	.byte	0x03, 0x50
        /*00c6*/ 	.short	0x0000


	//----- nvinfo : EIATTR_TCGEN05_1CTA_USED
	.align		4
        /*00c8*/ 	.byte	0x01, 0x51
	.zero		2


	//----- nvinfo : EIATTR_MAXREG_COUNT
	.align		4
        /*00cc*/ 	.byte	0x03, 0x1b
        /*00ce*/ 	.short	0x00ff


	//----- nvinfo : EIATTR_NUM_BARRIERS
	.align		4
        /*00d0*/ 	.byte	0x02, 0x4c
        /*00d2*/ 	.byte	0x01
	.zero		1


	//----- nvinfo : EIATTR_INT_WARP_WIDE_INSTR_OFFSETS
	.align		4
        /*00d4*/ 	.byte	0x04, 0x31
        /*00d6*/ 	.short	(.L_42 - .L_41)


	//   ....[0]....
.L_41:
        /*00d8*/ 	.word	0x00001640


	//   ....[1]....
        /*00dc*/ 	.word	0x00001660


	//   ....[2]....
        /*00e0*/ 	.word	0x000016f0


	//   ....[3]....
        /*00e4*/ 	.word	0x000018a0


	//   ....[4]....
        /*00e8*/ 	.word	0x000018b0


	//   ....[5]....
        /*00ec*/ 	.word	0x000018c0


	//   ....[6]....
        /*00f0*/ 	.word	0x000018d0


	//   ....[7]....
        /*00f4*/ 	.word	0x00001ac0


	//   ....[8]....
        /*00f8*/ 	.word	0x00001ad0


	//   ....[9]....
        /*00fc*/ 	.word	0x00001c40


	//   ....[10]....
        /*0100*/ 	.word	0x00001c90


	//   ....[11]....
        /*0104*/ 	.word	0x00001ca0


	//   ....[12]....
        /*0108*/ 	.word	0x00001cd0


	//   ....[13]....
        /*010c*/ 	.word	0x00001e50


	//   ....[14]....
        /*0110*/ 	.word	0x00001e60


	//   ....[15]....
        /*0114*/ 	.word	0x00002170


	//   ....[16]....
        /*0118*/ 	.word	0x00002180


	//   ....[17]....
        /*011c*/ 	.word	0x00002430


	//   ....[18]....
        /*0120*/ 	.word	0x00002480


	//----- nvinfo : EIATTR_COOP_GROUP_MASK_REGIDS
	.align		4
.L_42:
        /*0124*/ 	.byte	0x04, 0x29
        /*0126*/ 	.short	(.L_44 - .L_43)


	//   ....[0]....
.L_43:
        /*0128*/ 	.word	0xffffffff


	//   ....[1]....
        /*012c*/ 	.word	0xffffffff


	//   ....[2]....
        /*0130*/ 	.word	0xffffffff


	//   ....[3]....
        /*0134*/ 	.word	0xffffffff


	//   ....[4]....
        /*0138*/ 	.word	0xffffffff


	//   ....[5]....
        /*013c*/ 	.word	0xffffffff


	//   ....[6]....
        /*0140*/ 	.word	0xffffffff


	//   ....[7]....
        /*0144*/ 	.word	0xffffffff


	//   ....[8]....
        /*0148*/ 	.word	0xffffffff


	//   ....[9]....
        /*014c*/ 	.word	0xffffffff


	//----- nvinfo : EIATTR_COOP_GROUP_INSTR_OFFSETS
	.align		4
.L_44:
        /*0150*/ 	.byte	0x04, 0x28
        /*0152*/ 	.short	(.L_46 - .L_45)


	//   ....[0]....
.L_45:
        /*0154*/ 	.word	0x00000050


	//   ....[1]....
        /*0158*/ 	.word	0x00000310


	//   ....[2]....
        /*015c*/ 	.word	0x000004f0


	//   ....[3]....
        /*0160*/ 	.word	0x000009a0


	//   ....[4]....
        /*0164*/ 	.word	0x00000ae0


	//   ....[5]....
        /*0168*/ 	.word	0x00000f50


	//   ....[6]....
        /*016c*/ 	.word	0x00001090


	//   ....[7]....
        /*0170*/ 	.word	0x000014e0


	//   ....[8]....
        /*0174*/ 	.word	0x000022c0


	//   ....[9]....
        /*0178*/ 	.word	0x00002530


	//----- nvinfo : EIATTR_VRC_CTA_INIT_COUNT
	.align		4
.L_46:
        /*017c*/ 	.byte	0x02, 0x4a
        /*017e*/ 	.byte	0x80
	.zero		1


	//----- nvinfo : EIATTR_MBARRIER_INSTR_OFFSETS
	.align		4
        /*0180*/ 	.byte	0x04, 0x39
        /*0182*/ 	.short	(.L_48 - .L_47)


	//   ....[0]....
.L_47:
        /*0184*/ 	.word	0x00001710
        /*0188*/ 	.word	0x000000ff
        /*018c*/ 	.word	0x00002000
        /*0190*/ 	.short	0x0100
        /*0192*/ 	.byte	0x08
	.zero		1


	//   ....[1]....
        /*0194*/ 	.word	0x00001720
        /*0198*/ 	.word	0x000000ff
        /*019c*/ 	.word	0x00002010
        /*01a0*/ 	.short	0x0100
        /*01a2*/ 	.byte	0x08
	.zero		1


	//   ....[2]....
        /*01a4*/ 	.word	0x000017d0
        /*01a8*/ 	.word	0x000000ff
        /*01ac*/ 	.word	0x00002008
        /*01b0*/ 	.short	0x0100
        /*01b2*/ 	.byte	0x08
	.zero		1


	//   ....[3]....
        /*01b4*/ 	.word	0x000017e0
        /*01b8*/ 	.word	0x000000ff
        /*01bc*/ 	.word	0x00002018
        /*01c0*/ 	.short	0x0100
        /*01c2*/ 	.byte	0x08
	.zero		1


	//   ....[4]....
        /*01c4*/ 	.word	0x000019b0
        /*01c8*/ 	.word	0x000000ff
        /*01cc*/ 	.word	0x00002000
        /*01d0*/ 	.short	0x010a
        /*01d2*/ 	.byte	0x08
	.zero		1


	//   ....[5]....
        /*01d4*/ 	.word	0x00001b20
        /*01d8*/ 	.word	0x000000ff
        /*01dc*/ 	.word	0x00002010
        /*01e0*/ 	.short	0x010a
        /*01e2*/ 	.byte	0x08
	.zero		1


	//   ....[6]....
        /*01e4*/ 	.word	0x00001d40
        /*01e8*/ 	.word	0x000000ff
        /*01ec*/ 	.word	0x00002000
        /*01f0*/ 	.short	0x010a
        /*01f2*/ 	.byte	0x09
	.zero		1


	//   ....[7]....
        /*01f4*/ 	.word	0x00001ea0
        /*01f8*/ 	.word	0x000000ff
        /*01fc*/ 	.word	0x00002010
        /*0200*/ 	.short	0x010a
        /*0202*/ 	.byte	0x09
	.zero		1


	//   ....[8]....
        /*0204*/ 	.word	0x00001f70
        /*0208*/ 	.word	0x000000ff
        /*020c*/ 	.word	0x00002000
        /*0210*/ 	.short	0x0108
        /*0212*/ 	.byte	0x08
	.zero		1


	//   ....[9]....
        /*0214*/ 	.word	0x00001f80
        /*0218*/ 	.word	0x000000ff
        /*021c*/ 	.word	0x00002010
        /*0220*/ 	.short	0x0108
        /*0222*/ 	.byte	0x08
	.zero		1


	//   ....[10]....
        /*0224*/ 	.word	0x00001fd0
        /*0228*/ 	.word	0x000000ff
        /*022c*/ 	.word	0x00002008
        /*0230*/ 	.short	0x0108
        /*0232*/ 	.byte	0x08
	.zero		1


	//   ....[11]....
        /*0234*/ 	.word	0x00001fe0
        /*0238*/ 	.word	0x000000ff
        /*023c*/ 	.word	0x00002018
        /*0240*/ 	.short	0x0108
        /*0242*/ 	.byte	0x08
	.zero		1


	//   ....[12]....
        /*0244*/ 	.word	0x00002550
        /*0248*/ 	.word	0x000000ff
        /*024c*/ 	.word	0x00002000
        /*0250*/ 	.short	0x010a
        /*0252*/ 	.byte	0x08
	.zero		1


	//   ....[13]....
        /*0254*/ 	.word	0x00002580
        /*0258*/ 	.word	0x000000ff
        /*025c*/ 	.word	0x00002010
        /*0260*/ 	.short	0x010a
        /*0262*/ 	.byte	0x08
	.zero		1


	//   ....[14]....
        /*0264*/ 	.word	0x000025b0
        /*0268*/ 	.word	0x000000ff
        /*026c*/ 	.word	0x00002000
        /*0270*/ 	.short	0x010a
        /*0272*/ 	.byte	0x09
	.zero		1


	//   ....[15]....
        /*0274*/ 	.word	0x000025e0
        /*0278*/ 	.word	0x000000ff
        /*027c*/ 	.word	0x00002010
        /*0280*/ 	.short	0x010a
        /*0282*/ 	.byte	0x09
	.zero		1


	//----- nvinfo : EIATTR_NUM_MBARRIERS
	.align		4
.L_48:
        /*0284*/ 	.byte	0x03, 0x38
        /*0286*/ 	.short	0x0004


	//----- nvinfo : EIATTR_EXIT_INSTR_OFFSETS
	.align		4
        /*0288*/ 	.byte	0x04, 0x1c
        /*028a*/ 	.short	(.L_50 - .L_49)


	//   ....[0]....
.L_49:
        /*028c*/ 	.word	0x00002540


	//----- nvinfo : EIATTR_REQNTID
	.align		4
.L_50:
        /*0290*/ 	.byte	0x04, 0x10
        /*0292*/ 	.short	(.L_52 - .L_51)
.L_51:
        /*0294*/ 	.word	0x00000100
        /*0298*/ 	.word	0x00000001
        /*029c*/ 	.word	0x00000001


	//----- nvinfo : EIATTR_CRS_STACK_SIZE
	.align		4
.L_52:
        /*02a0*/ 	.byte	0x04, 0x1e
        /*02a2*/ 	.short	(.L_54 - .L_53)
.L_53:
        /*02a4*/ 	.word	0x00000000


	//----- nvinfo : EIATTR_CBANK_PARAM_SIZE
	.align		4
.L_54:
        /*02a8*/ 	.byte	0x03, 0x19
        /*02aa*/ 	.short	0x0050


	//----- nvinfo : EIATTR_PARAM_CBANK
	.align		4
        /*02ac*/ 	.byte	0x04, 0x0a
        /*02ae*/ 	.short	(.L_56 - .L_55)
	.align		4
.L_55:
        /*02b0*/ 	.word	index@(.nv.constant0.gluon_tcgen05)
        /*02b4*/ 	.short	0x0380
        /*02b6*/ 	.short	0x0050


	//----- nvinfo : EIATTR_SW_WAR
	.align		4
.L_56:
        /*02b8*/ 	.byte	0x04, 0x36
        /*02ba*/ 	.short	(.L_58 - .L_57)
.L_57:
        /*02bc*/ 	.word	0x00000008
.L_58:


//--------------------- .nv.compat                --------------------------
	.section	.nv.compat,"",@"SHT_CUDA_COMPAT_INFO"
	.align	4
        /*0000*/ 	.byte	0x02, 0x02, 0x02, 0x00, 0x02, 0x05, 0x05, 0x00, 0x02, 0x03, 0x03, 0x00, 0x02, 0x06, 0x01, 0x00


//--------------------- .nv.callgraph             --------------------------
	.section	.nv.callgraph,"",@"SHT_CUDA_CALLGRAPH"
	.align	4
	.sectionentsize	8
	.align		4
        /*0000*/ 	.word	0x00000000
	.align		4
        /*0004*/ 	.word	0xffffffff
	.align		4
        /*0008*/ 	.word	0x00000000
	.align		4
        /*000c*/ 	.word	0xfffffffe
	.align		4
        /*0010*/ 	.word	0x00000000
	.align		4
        /*0014*/ 	.word	0xfffffffd
	.align		4
        /*0018*/ 	.word	0x00000000
	.align		4
        /*001c*/ 	.word	0xfffffffc


//--------------------- .text.gluon_tcgen05       --------------------------
	.section	.text.gluon_tcgen05,"ax",@progbits
	.align	128
        .global         gluon_tcgen05
        .type           gluon_tcgen05,@function
        .size           gluon_tcgen05,(.L_x_77 - gluon_tcgen05)
        .other          gluon_tcgen05,@"STO_CUDA_ENTRY STV_DEFAULT"
gluon_tcgen05:
.text.gluon_tcgen05:
[----:B------:R-:W1:Y:S01]  /*0000*/  LDC R1, c[0x0][0x37c] ;  /* 0x0000df00ff017b82 */ /* 0x000e620000000800 */
[----:B------:R-:W2:Y:S02]  /*0010*/  S2R R0, SR_TID.X ;  /* 0x0000000000007919 */ /* 0x000ea40000002100 */
[----:B--2---:R-:W-:-:S13]  /*0020*/  ISETP.GE.U32.AND P2, PT, R0, 0x20, PT ;  /* 0x000000200000780c */ /* 0x004fda0003f46070 */
[----:B------:R-:W-:Y:S05]  /*0030*/  @P2 BRA `(.L_x_0) ;  /* 0x0000000000b82947 */ /* 0x000fea0003800000 */
[----:B------:R-:W2:Y:S01]  /*0040*/  S2UR UR6, SR_CgaCtaId ;  /* 0x00000000000679c3 */ /* 0x000ea20000008800 */
[----:B------:R-:W-:Y:S01]  /*0050*/  NOP ;  /* 0x0000000000007918 */ /* 0x000fe20000000000 */
[----:B------:R-:W-:Y:S02]  /*0060*/  UMOV UR4, 0x40 ;  /* 0x0000004000047882 */ /* 0x000fe40000000000 */
[----:B--2---:R-:W-:-:S09]  /*0070*/  ULEA UR4, UR6, UR4, 0x18 ;  /* 0x0000000406047291 */ /* 0x004fd2000f8ec0ff */
[----:B------:R-:W2:Y:S01]  /*0080*/  LDS.U8 R2, [UR4] ;  /* 0x00000004ff027984 */ /* 0x000ea20008000000 */
[----:B------:R-:W-:Y:S02]  /*0090*/  UMOV UR4, 0x400 ;  /* 0x0000040000047882 */ /* 0x000fe40000000000 */
[----:B------:R-:W-:Y:S01]  /*00a0*/  ULEA UR4, UR6, UR4, 0x18 ;  /* 0x0000000406047291 */ /* 0x000fe2000f8ec0ff */
[----:B--2---:R-:W-:-:S13]  /*00b0*/  ISETP.NE.AND P0, PT, R2, RZ, PT ;  /* 0x000000ff0200720c */ /* 0x004fda0003f05270 */
[----:B------:R-:W-:Y:S05]  /*00c0*/  @P0 BRA `(.L_x_1) ;  /* 0x00000000007c0947 */ /* 0x000fea0003800000 */
[----:B------:R-:W-:-:S13]  /*00d0*/  ELECT P0, URZ, PT ;  /* 0x0000000000ff782f */ /* 0x000fda0003800000 */
[----:B------:R-:W-:Y:S05]  /*00e0*/  @!P0 BRA `(.L_x_2) ;  /* 0x0000000000848947 */ /* 0x000fea0003800000 */
[----:B------:R-:W-:Y:S01]  /*00f0*/  UMOV UR5, 0x2 ;  /* 0x0000000200057882 */ /* 0x000fe20000000000 */
[----:B------:R-:W-:Y:S02]  /*0100*/  IMAD.MOV.U32 R5, RZ, RZ, 0x1 ;  /* 0x00000001ff057424 */ /* 0x000fe400078e00ff */
[----:B------:R-:W-:Y:S02]  /*0110*/  IMAD.MOV.U32 R3, RZ, RZ, 0x3 ;  /* 0x00000003ff037424 */ /* 0x000fe400078e00ff */
[----:B------:R-:W-:Y:S04]  /*0120*/  DEPBAR.LE SB2, 0x36 ;  /* 0x0000ad800000791a */ /* 0x000fe80000000000 */
[----:B------:R-:W2:Y:S02]  /*0130*/  UTCATOMSWS.FIND_AND_SET.ALIGN UP0, UR5, UR5 ;  /* 0x00000005000575e3 */ /* 0x000ea40008000800 */
[----:B--2---:R-:W-:-:S04]  /*0140*/  PLOP3.LUT P0, PT, PT, PT, UP0, 0x80, 0x8 ;  /* 0x000000000008781c */ /* 0x004fc80003f0f008 */
[----:B------:R-:W-:-:S04]  /*0150*/  SEL R2, RZ, 0xffffffff, !P0 ;  /* 0xffffffffff027807 */ /* 0x000fc80004000000 */
[----:B------:R-:W-:Y:S01]  /*0160*/  ISETP.NE.AND P0, PT, R2, RZ, PT ;  /* 0x000000ff0200720c */ /* 0x000fe20003f05270 */
[----:B------:R-:W-:-:S12]  /*0170*/  IMAD.U32 R2, RZ, RZ, UR5 ;  /* 0x00000005ff027e24 */ /* 0x000fd8000f8e00ff */
[----:B------:R-:W-:Y:S05]  /*0180*/  @P0 BRA `(.L_x_3) ;  /* 0x0000000000240947 */ /* 0x000fea0003800000 */
.L_x_4:
[----:B------:R-:W-:Y:S05]  /*0190*/  NANOSLEEP 0x64 ;  /* 0x000000640000795d */ /* 0x000fea0003800000 */
[----:B------:R-:W-:-:S05]  /*01a0*/  UMOV UR5, 0x2 ;  /* 0x0000000200057882 */ /* 0x000fca0000000000 */
[----:B------:R-:W-:Y:S04]  /*01b0*/  DEPBAR.LE SB2, 0x36 ;  /* 0x0000ad800000791a */ /* 0x000fe80000000000 */
[----:B------:R-:W2:Y:S02]  /*01c0*/  UTCATOMSWS.FIND_AND_SET.ALIGN UP0, UR5, UR5 ;  /* 0x00000005000575e3 */ /* 0x000ea40008000800 */
[----:B--2---:R-:W-:-:S04]  /*01d0*/  PLOP3.LUT P0, PT, PT, PT, UP0, 0x80, 0x8 ;  /* 0x000000000008781c */ /* 0x004fc80003f0f008 */
[----:B------:R-:W-:-:S04]  /*01e0*/  SEL R2, RZ, 0xffffffff, !P0 ;  /* 0xffffffffff027807 */ /* 0x000fc80004000000 */
[----:B------:R-:W-:Y:S01]  /*01f0*/  ISETP.NE.AND P0, PT, R2, RZ, PT ;  /* 0x000000ff0200720c */ /* 0x000fe20003f05270 */
[----:B------:R-:W-:-:S12]  /*0200*/  IMAD.U32 R2, RZ, RZ, UR5 ;  /* 0x00000005ff027e24 */ /* 0x000fd8000f8e00ff */
[----:B------:R-:W-:Y:S05]  /*0210*/  @!P0 BRA `(.L_x_4) ;  /* 0xfffffffc00dc8947 */ /* 0x000fea000383ffff */
.L_x_3:
[C---:B------:R-:W-:Y:S01]  /*0220*/  VIADD R4, R2.reuse, 0x10 ;  /* 0x0000001002047836 */ /* 0x040fe20000000000 */
[----:B------:R-:W-:Y:S01]  /*0230*/  UMOV UR5, 0x50 ;  /* 0x0000005000057882 */ /* 0x000fe20000000000 */
[----:B------:R-:W-:Y:S01]  /*0240*/  SHF.L.U32 R3, R3, R2, RZ ;  /* 0x0000000203037219 */ /* 0x000fe200000006ff */
[----:B------:R-:W-:Y:S01]  /*0250*/  ULEA UR5, UR6, UR5, 0x18 ;  /* 0x0000000506057291 */ /* 0x000fe2000f8ec0ff */
[----:B------:R-:W-:Y:S01]  /*0260*/  IMAD.SHL.U32 R2, R2, 0x20, RZ ;  /* 0x0000002002027824 */ /* 0x000fe200078e00ff */
[----:B------:R-:W-:-:S04]  /*0270*/  SHF.L.U32 R4, R5, R4, RZ ;  /* 0x0000000405047219 */ /* 0x000fc800000006ff */
[----:B------:R-:W-:-:S05]  /*0280*/  LOP3.LUT R3, R4, R3, RZ, 0xfc, !PT ;  /* 0x0000000304037212 */ /* 0x000fca00078efcff */
[----:B------:R2:W-:Y:S04]  /*0290*/  ATOMS.OR RZ, [UR5], R3 ;  /* 0x00000003ffff798c */ /* 0x0005e8000b000005 */
[----:B------:R2:W-:Y:S01]  /*02a0*/  STS [UR4], R2 ;  /* 0x00000002ff007988 */ /* 0x0005e20008000804 */
[----:B------:R-:W-:Y:S05]  /*02b0*/  BRA `(.L_x_2) ;  /* 0x0000000000107947 */ /* 0x000fea0003800000 */
.L_x_1:
[----:B------:R-:W-:Y:S01]  /*02c0*/  IMAD.MOV.U32 R3, RZ, RZ, -0x1 ;  /* 0xffffffffff037424 */ /* 0x000fe200078e00ff */
[----:B------:R-:W-:-:S04]  /*02d0*/  MOV R2, 0x300 ;  /* 0x0000030000027802 */ /* 0x000fc80000000f00 */
[----:B------:R2:W-:Y:S03]  /*02e0*/  STS [UR4], R3 ;  /* 0x00000003ff007988 */ /* 0x0005e60008000804 */
[----:B-12---:R-:W-:Y:S05]  /*02f0*/  CALL.REL.NOINC `($__internal_1_$__cuda_sm10x_tcgen05_guardrail_trap_phase_invalid_during_alloc) ;  /* 0x0000002000d07944 */ /* 0x006fea0003c00000 */
.L_x_2:
[----:B------:R-:W-:Y:S05]  /*0300*/  WARPSYNC.ALL ;  /* 0x0000000000007948 */ /* 0x000fea0003800000 */
[----:B------:R-:W-:Y:S01]  /*0310*/  NOP ;  /* 0x0000000000007918 */ /* 0x000fe20000000000 */
.L_x_0:
[----:B------:R-:W3:Y:S08]  /*0320*/  S2UR UR4, SR_CgaCtaId ;  /* 0x00000000000479c3 */ /* 0x000ef00000008800 */
[----:B------:R-:W-:Y:S01]  /*0330*/  BAR.SYNC.DEFER_BLOCKING 0x0 ;  /* 0x0000000000007b1d */ /* 0x000fe20000010000 */
[----:B------:R-:W-:-:S05]  /*0340*/  LOP3.LUT R20, R0, 0xff, RZ, 0xc0, !PT ;  /* 0x000000ff00147812 */ /* 0x000fca00078ec0ff */
[----:B------:R-:W-:Y:S02]  /*0350*/  UMOV UR8, 0x400 ;  /* 0x0000040000087882 */ /* 0x000fe40000000000 */
[----:B------:R-:W4:Y:S08]  /*0360*/  LDC R8, c[0x0][0x3a0] ;  /* 0x0000e800ff087b82 */ /* 0x000f300000000800 */
[----:B------:R-:W5:Y:S01]  /*0370*/  S2UR UR9, SR_CTAID.Y ;  /* 0x00000000000979c3 */ /* 0x000f620000002600 */
[----:B---3--:R-:W-:-:S09]  /*0380*/  ULEA UR8, UR4, UR8, 0x18 ;  /* 0x0000000804087291 */ /* 0x008fd2000f8ec0ff */
[----:B------:R-:W3:Y:S01]  /*0390*/  LDS R4, [UR8] ;  /* 0x00000008ff047984 */ /* 0x000ee20008000800 */
[----:B------:R-:W-:Y:S06]  /*03a0*/  BAR.SYNC.DEFER_BLOCKING 0x0 ;  /* 0x0000000000007b1d */ /* 0x000fec0000010000 */
[----:B------:R-:W-:Y:S05]  /*03b0*/  @P2 BRA `(.L_x_5) ;  /* 0x0000000000182947 */ /* 0x000fea0003800000 */
[----:B------:R-:W-:Y:S01]  /*03c0*/  ELECT P0, URZ, PT ;  /* 0x0000000000ff782f */ /* 0x000fe20003800000 */
[----:B--2---:R-:W-:Y:S01]  /*03d0*/  IMAD.MOV.U32 R2, RZ, RZ, 0x1 ;  /* 0x00000001ff027424 */ /* 0x004fe200078e00ff */
[----:B------:R-:W-:Y:S01]  /*03e0*/  UMOV UR5, 0x40 ;  /* 0x0000004000057882 */ /* 0x000fe20000000000 */
[----:B------:R-:W-:Y:S01]  /*03f0*/  UVIRTCOUNT.DEALLOC.SMPOOL 0x80 ;  /* 0x000000800000784c */ /* 0x000fe20000000000 */
[----:B------:R-:W-:-:S09]  /*0400*/  ULEA UR5, UR4, UR5, 0x18 ;  /* 0x0000000504057291 */ /* 0x000fd2000f8ec0ff */
[----:B------:R2:W-:Y:S03]  /*0410*/  @P0 STS.U8 [UR5], R2 ;  /* 0x00000002ff000988 */ /* 0x0005e60008000005 */
.L_x_5:
[----:B------:R-:W2:Y:S01]  /*0420*/  S2UR UR4, SR_CTAID.Z ;  /* 0x00000000000479c3 */ /* 0x000ea20000002700 */
[----:B------:R-:W5:Y:S01]  /*0430*/  LDCU UR5, c[0x0][0x370] ;  /* 0x00006e00ff0577ac */ /* 0x000f620008000800 */
[----:B------:R-:W-:Y:S01]  /*0440*/  ISETP.GE.U32.AND P0, PT, R20, 0x20, PT ;  /* 0x000000201400780c */ /* 0x000fe20003f06070 */
[----:B----4-:R-:W-:Y:S01]  /*0450*/  VIADD R5, R8, 0xffffffff ;  /* 0xffffffff08057836 */ /* 0x010fe20000000000 */
[C---:B------:R-:W-:Y:S01]  /*0460*/  ISETP.NE.U32.AND P3, PT, R20.reuse, RZ, PT ;  /* 0x000000ff1400720c */ /* 0x040fe20003f65070 */
[----:B------:R-:W2:Y:S02]  /*0470*/  LDCU UR6, c[0x0][0x374] ;  /* 0x00006e80ff0677ac */ /* 0x000ea40008000800 */
[----:B--2---:R-:W-:Y:S01]  /*0480*/  LEA R2, R20, UR8, 0x2 ;  /* 0x0000000814027c11 */ /* 0x004fe2000f8e10ff */
[----:B------:R-:W-:Y:S01]  /*0490*/  BSSY.RECONVERGENT B0, `(.L_x_6) ;  /* 0x0000015000007945 */ /* 0x000fe20003800200 */
[----:B------:R-:W5:Y:S01]  /*04a0*/  S2UR UR7, SR_CTAID.X ;  /* 0x00000000000779c3 */ /* 0x000f620000002500 */
[----:B------:R-:W2:Y:S01]  /*04b0*/  LDCU.64 UR20, c[0x0][0x3c0] ;  /* 0x00007800ff1477ac */ /* 0x000ea20008000a00 */
[----:B---3--:R-:W-:-:S04]  /*04c0*/  R2UR UR23, R4 ;  /* 0x00000000041772ca */ /* 0x008fc800000e0000 */
[----:B------:R3:W-:Y:S02]  /*04d0*/  @!P0 STS [R2], RZ ;  /* 0x000000ff02008388 */ /* 0x0007e40000000800 */
[----:B------:R-:W4:Y:S01]  /*04e0*/  LDC R3, c[0x0][0x398] ;  /* 0x0000e600ff037b82 */ /* 0x000f220000000800 */
[----:B------:R-:W-:Y:S01]  /*04f0*/  NOP ;  /* 0x0000000000007918 */ /* 0x000fe20000000000 */
[----:B------:R3:W-:Y:S01]  /*0500*/  @!P3 STS [UR8+0x20], R5 ;  /* 0x00002005ff00b988 */ /* 0x0007e20008000808 */
[----:B-----5:R-:W-:-:S04]  /*0510*/  UIMAD UR4, UR4, UR6, UR9 ;  /* 0x00000006040472a4 */ /* 0x020fc8000f8e0209 */
[----:B------:R-:W-:-:S04]  /*0520*/  UIMAD UR4, UR4, UR5, UR7 ;  /* 0x00000005040472a4 */ /* 0x000fc8000f8e0207 */
[----:B------:R-:W-:-:S04]  /*0530*/  UIMAD UR4, UR4, 0x180, URZ ;  /* 0x00000180040478a4 */ /* 0x000fc8000f8e02ff */
[----:B--2---:R-:W-:Y:S01]  /*0540*/  UIADD3 UR24, UP0, UPT, UR4, UR20, URZ ;  /* 0x0000001404187290 */ /* 0x004fe2000ff1e0ff */
[----:B----4-:R-:W-:-:S03]  /*0550*/  VIADD R3, R3, 0xffffffff ;  /* 0xffffffff03037836 */ /* 0x010fc60000000000 */
[----:B------:R-:W-:Y:S01]  /*0560*/  ULEA.HI.X.SX32 UR25, UR4, UR21, 0x1, UP0 ;  /* 0x0000001504197291 */ /* 0x000fe200080f0eff */
[----:B---3--:R-:W-:Y:S11]  /*0570*/  @P3 BRA `(.L_x_7) ;  /* 0x0000000000183947 */ /* 0x008ff60003800000 */
[----:B------:R-:W2:Y:S01]  /*0580*/  LDS R4, [UR8+0x8] ;  /* 0x00000808ff047984 */ /* 0x000ea20008000800 */
[----:B------:R-:W3:Y:S01]  /*0590*/  LDC.64 R10, c[0x0][0x380] ;  /* 0x0000e000ff0a7b82 */ /* 0x000ee20000000a00 */
[----:B------:R-:W-:Y:S02]  /*05a0*/  IMAD.MOV.U32 R7, RZ, RZ, 0x70 ;  /* 0x00000070ff077424 */ /* 0x000fe400078e00ff */
[----:B---3--:R3:W-:Y:S03]  /*05b0*/  STS.64 [UR8], R10 ;  /* 0x0000000aff007988 */ /* 0x0087e60008000a08 */
[----:B--2---:R-:W-:-:S05]  /*05c0*/  LOP3.LUT R4, R4, 0x10, R7, 0xd8, !PT ;  /* 0x0000001004047812 */ /* 0x004fca00078ed807 */
[----:B------:R3:W-:Y:S02]  /*05d0*/  STS [UR8+0x8], R4 ;  /* 0x00000804ff007988 */ /* 0x0007e40008000808 */
.L_x_7:
[----:B------:R-:W-:Y:S05]  /*05e0*/  BSYNC.RECONVERGENT B0 ;  /* 0x0000000000007941 */ /* 0x000fea0003800200 */
.L_x_6:
[----:B------:R-:W-:Y:S04]  /*05f0*/  BSSY.RECONVERGENT B0, `(.L_x_8) ;  /* 0x000000a000007945 */ /* 0x000fe80003800200 */
[----:B------:R-:W-:Y:S05]  /*0600*/  @P3 BRA `(.L_x_9) ;  /* 0x0000000000203947 */ /* 0x000fea0003800000 */
[----:B---3--:R-:W2:Y:S01]  /*0610*/  LDS R4, [UR8+0x34] ;  /* 0x00003408ff047984 */ /* 0x008ea20008000800 */
[----:B------:R-:W-:Y:S02]  /*0620*/  IMAD.MOV.U32 R7, RZ, RZ, 0x1f000000 ;  /* 0x1f000000ff077424 */ /* 0x000fe400078e00ff */
[----:B------:R-:W-:Y:S01]  /*0630*/  @!P3 IMAD.MOV.U32 R6, RZ, RZ, 0x3f ;  /* 0x0000003fff06b424 */ /* 0x000fe200078e00ff */
[----:B------:R-:W3:Y:S02]  /*0640*/  @!P3 LDS R9, [UR8+0x38] ;  /* 0x00003808ff09b984 */ /* 0x000ee40008000800 */
[----:B--2---:R-:W-:Y:S02]  /*0650*/  LOP3.LUT R4, R4, 0xff000000, R7, 0xb8, !PT ;  /* 0xff00000004047812 */ /* 0x004fe400078eb807 */
[----:B---3--:R-:W-:-:S03]  /*0660*/  @!P3 LOP3.LUT R6, R9, 0xff, R6, 0xb8, !PT ;  /* 0x000000ff0906b812 */ /* 0x008fc600078eb806 */
[----:B------:R2:W-:Y:S04]  /*0670*/  STS [UR8+0x34], R4 ;  /* 0x00003404ff007988 */ /* 0x0005e80008000808 */
[----:B------:R2:W-:Y:S02]  /*0680*/  @!P3 STS [UR8+0x38], R6 ;  /* 0x00003806ff00b988 */ /* 0x0005e40008000808 */
.L_x_9:
[----:B------:R-:W-:Y:S05]  /*0690*/  BSYNC.RECONVERGENT B0 ;  /* 0x0000000000007941 */ /* 0x000fea0003800200 */
.L_x_8:
[----:B------:R-:W-:Y:S04]  /*06a0*/  BSSY.RECONVERGENT B0, `(.L_x_10) ;  /* 0x000000a000007945 */ /* 0x000fe80003800200 */
[----:B------:R-:W-:Y:S05]  /*06b0*/  @P3 BRA `(.L_x_11) ;  /* 0x0000000000203947 */ /* 0x000fea0003800000 */
[----:B--23--:R-:W2:Y:S01]  /*06c0*/  LDS R4, [UR8+0x1c] ;  /* 0x00001c08ff047984 */ /* 0x00cea20008000800 */
[----:B------:R-:W3:Y:S03]  /*06d0*/  LDC.64 R10, c[0x0][0x3a8] ;  /* 0x0000ea00ff0a7b82 */ /* 0x000ee60000000a00 */
[----:B------:R4:W-:Y:S01]  /*06e0*/  STS [UR8+0x24], R3 ;  /* 0x00002403ff007988 */ /* 0x0009e20008000808 */
[--C-:B---3--:R-:W-:Y:S02]  /*06f0*/  SHF.R.U32.HI R7, RZ, 0x4, R11.reuse ;  /* 0x00000004ff077819 */ /* 0x108fe4000001160b */
[----:B------:R-:W-:-:S05]  /*0700*/  SHF.R.U64 R6, R10, 0x4, R11 ;  /* 0x000000040a067819 */ /* 0x000fca000000120b */
[----:B------:R4:W-:Y:S01]  /*0710*/  STS [UR8+0xc], R6 ;  /* 0x00000c06ff007988 */ /* 0x0009e20008000808 */
[----:B--2---:R-:W-:-:S05]  /*0720*/  LOP3.LUT R4, R4, 0xf, R7, 0xb8, !PT ;  /* 0x0000000f04047812 */ /* 0x004fca00078eb807 */
[----:B------:R4:W-:Y:S02]  /*0730*/  STS [UR8+0x1c], R4 ;  /* 0x00001c04ff007988 */ /* 0x0009e40008000808 */
.L_x_11:
[----:B------:R-:W-:Y:S05]  /*0740*/  BSYNC.RECONVERGENT B0 ;  /* 0x0000000000007941 */ /* 0x000fea0003800200 */
.L_x_10:
[----:B------:R-:W-:Y:S04]  /*0750*/  BSSY.RECONVERGENT B1, `(.L_x_12) ;  /* 0x000001d000017945 */ /* 0x000fe80003800200 */
[----:B------:R-:W-:Y:S04]  /*0760*/  BSSY.RELIABLE B0, `(.L_x_13) ;  /* 0x0000018000007945 */ /* 0x000fe80003800100 */
[----:B------:R-:W-:Y:S05]  /*0770*/  @P3 BRA `(.L_x_14) ;  /* 0x00000000001c3947 */ /* 0x000fea0003800000 */
[----:B--234-:R-:W2:Y:S02]  /*0780*/  LDS R4, [UR8+0x34] ;  /* 0x00003408ff047984 */ /* 0x01cea40008000800 */
[----:B--2---:R-:W-:-:S05]  /*0790*/  LOP3.LUT R4, R4, 0x7, RZ, 0xb8, !PT ;  /* 0x0000000704047812 */ /* 0x004fca00078eb8ff */
[----:B------:R2:W-:Y:S01]  /*07a0*/  STS [UR8+0x34], R4 ;  /* 0x00003404ff007988 */ /* 0x0005e20008000808 */
[----:B------:R-:W-:Y:S05]  /*07b0*/  @P3 BRA `(.L_x_15) ;  /* 0x00000000001c3947 */ /* 0x000fea0003800000 */
[----:B--2---:R-:W2:Y:S02]  /*07c0*/  LDS R4, [UR8+0x34] ;  /* 0x00003408ff047984 */ /* 0x004ea40008000800 */
[----:B--2---:R-:W-:-:S05]  /*07d0*/  LOP3.LUT R4, R4, 0x38, RZ, 0xb8, !PT ;  /* 0x0000003804047812 */ /* 0x004fca00078eb8ff */
[----:B------:R5:W-:Y:S02]  /*07e0*/  STS [UR8+0x34], R4 ;  /* 0x00003404ff007988 */ /* 0x000be40008000808 */
.L_x_14:
[----:B------:R-:W-:Y:S05]  /*07f0*/  @P3 BRA `(.L_x_16) ;  /* 0x00000000001c3947 */ /* 0x000fea0003800000 */
[----:B--2345:R-:W2:Y:S02]  /*0800*/  LDS R4, [UR8+0x8] ;  /* 0x00000808ff047984 */ /* 0x03cea40008000800 */
[----:B--2---:R-:W-:-:S05]  /*0810*/  LOP3.LUT R4, R4, 0x780, RZ, 0xb8, !PT ;  /* 0x0000078004047812 */ /* 0x004fca00078eb8ff */
[----:B------:R3:W-:Y:S02]  /*0820*/  STS [UR8+0x8], R4 ;  /* 0x00000804ff007988 */ /* 0x0007e40008000808 */
.L_x_15:
[----:B------:R-:W-:Y:S05]  /*0830*/  @P3 BRA `(.L_x_17) ;  /* 0x0000000000283947 */ /* 0x000fea0003800000 */
[----:B--23--:R-:W2:Y:S02]  /*0840*/  LDS R4, [UR8+0x8] ;  /* 0x00000808ff047984 */ /* 0x00cea40008000800 */
[----:B--2---:R-:W-:-:S05]  /*0850*/  LOP3.LUT R4, R4, 0x1800, RZ, 0xb8, !PT ;  /* 0x0000180004047812 */ /* 0x004fca00078eb8ff */
[----:B------:R2:W-:Y:S02]  /*0860*/  STS [UR8+0x8], R4 ;  /* 0x00000804ff007988 */ /* 0x0005e40008000808 */
.L_x_16:
[----:B------:R-:W-:Y:S05]  /*0870*/  @P3 BREAK.RELIABLE B0 ;  /* 0x0000000000003942 */ /* 0x000fea0003800100 */
[----:B------:R-:W-:Y:S05]  /*0880*/  @P3 BRA `(.L_x_18) ;  /* 0x0000000000243947 */ /* 0x000fea0003800000 */
[----:B------:R-:W2:Y:S02]  /*0890*/  LDS R7, [UR8+0x8] ;  /* 0x00000808ff077984 */ /* 0x000ea40008000800 */
[----:B--2345:R-:W-:-:S05]  /*08a0*/  IMAD.MOV.U32 R4, RZ, RZ, 0x6000 ;  /* 0x00006000ff047424 */ /* 0x03cfca00078e00ff */
[----:B------:R-:W-:-:S04]  /*08b0*/  LOP3.LUT R4, R7, 0x2000, R4, 0xd8, !PT ;  /* 0x0000200007047812 */ /* 0x000fc800078ed804 */
[----:B------:R-:W-:-:S05]  /*08c0*/  LOP3.LUT R4, R4, 0x400000, RZ, 0xb8, !PT ;  /* 0x0040000004047812 */ /* 0x000fca00078eb8ff */
[----:B------:R4:W-:Y:S02]  /*08d0*/  STS [UR8+0x8], R4 ;  /* 0x00000804ff007988 */ /* 0x0009e40008000808 */
.L_x_17:
[----:B------:R-:W-:Y:S05]  /*08e0*/  BSYNC.RELIABLE B0 ;  /* 0x0000000000007941 */ /* 0x000fea0003800100 */
.L_x_13:
[----:B--234-:R-:W2:Y:S02]  /*08f0*/  @!P3 LDS R4, [UR8+0x8] ;  /* 0x00000808ff04b984 */ /* 0x01cea40008000800 */
[----:B--2---:R-:W-:-:S05]  /*0900*/  @!P3 LOP3.LUT R4, R4, 0x8000, RZ, 0xb8, !PT ;  /* 0x000080000404b812 */ /* 0x004fca00078eb8ff */
[----:B------:R2:W-:Y:S02]  /*0910*/  @!P3 STS [UR8+0x8], R4 ;  /* 0x00000804ff00b988 */ /* 0x0005e40008000808 */
.L_x_18:
[----:B------:R-:W-:Y:S05]  /*0920*/  BSYNC.RECONVERGENT B1 ;  /* 0x0000000000017941 */ /* 0x000fea0003800200 */
.L_x_12:
[----:B------:R-:W-:Y:S05]  /*0930*/  WARPSYNC.ALL ;  /* 0x0000000000007948 */ /* 0x000fea0003800000 */
[----:B------:R-:W-:Y:S01]  /*0940*/  NOP ;  /* 0x0000000000007918 */ /* 0x000fe20000000000 */
[----:B--2345:R-:W2:Y:S02]  /*0950*/  LDC R4, c[0x0][0x39c] ;  /* 0x0000e700ff047b82 */ /* 0x03cea40000000800 */
[----:B--2---:R-:W-:Y:S01]  /*0960*/  VIADD R4, R4, 0xffffffff ;  /* 0xffffffff04047836 */ /* 0x004fe20000000000 */
[----:B------:R-:W-:Y:S06]  /*0970*/  @P0 BRA `(.L_x_19) ;  /* 0x0000000000300947 */ /* 0x000fec0003800000 */
[----:B------:R-:W2:Y:S01]  /*0980*/  S2R R6, SR_LANEID ;  /* 0x0000000000067919 */ /* 0x000ea20000000000 */
[----:B------:R-:W-:Y:S05]  /*0990*/  WARPSYNC.ALL ;  /* 0x0000000000007948 */ /* 0x000fea0003800000 */
[----:B------:R-:W-:Y:S01]  /*09a0*/  NOP ;  /* 0x0000000000007918 */ /* 0x000fe20000000000 */
[----:B--2---:R-:W-:-:S05]  /*09b0*/  IMAD.SHL.U32 R9, R6, 0x4, RZ ;  /* 0x0000000406097824 */ /* 0x004fca00078e00ff */
[----:B------:R-:W2:Y:S01]  /*09c0*/  LDS R11, [R9+UR8] ;  /* 0x00000008090b7984 */ /* 0x000ea20008000800 */
[----:B------:R-:W-:-:S05]  /*09d0*/  IADD3 R6, P1, PT, R9, UR24, RZ ;  /* 0x0000001809067c10 */ /* 0x000fca000ff3e0ff */
[----:B------:R-:W-:-:S05]  /*09e0*/  IMAD.X R7, RZ, RZ, UR25, P1 ;  /* 0x00000019ff077e24 */ /* 0x000fca00088e06ff */
[----:B--2---:R2:W3:Y:S01]  /*09f0*/  ATOMG.E.EXCH.STRONG.GPU PT, RZ, [R6], R11 ;  /* 0x0000000b06ff73a8 */ /* 0x0044e200041ee100 */
[----:B------:R-:W-:-:S04]  /*0a00*/  DEPBAR {5,4,3,2,1,0} ;  /* 0x0000003f0000791a */ /* 0x000fc80000000000 */
[----:B------:R-:W4:Y:S02]  /*0a10*/  CCTL.E.C.LDCU.IV.DEEP [UR24] ;  /* 0x0000000018007540 */ /* 0x000f240009c08000 */
[----:B----4-:R2:W-:Y:S01]  /*0a20*/  UTMACCTL.IV [UR24] ;  /* 0x00000000180079b9 */ /* 0x0105e20008000000 */
[----:B------:R-:W-:Y:S01]  /*0a30*/  NOP ;  /* 0x0000000000007918 */ /* 0x000fe20000000000 */
.L_x_19:
[----:B------:R-:W-:Y:S05]  /*0a40*/  @P0 BRA `(.L_x_20) ;  /* 0x00000000000c0947 */ /* 0x000fea0003800000 */
[----:B------:R0:W-:Y:S01]  /*0a50*/  UTMACMDFLUSH ;  /* 0x00000000000079b7 */ /* 0x0001e20000000000 */
[----:B------:R-:W-:Y:S05]  /*0a60*/  @P0 BRA `(.L_x_20) ;  /* 0x0000000000040947 */ /* 0x000fea0003800000 */
[----:B------:R-:W-:-:S04]  /*0a70*/  DEPBAR.LE SB0, 0x0 ;  /* 0x000080000000791a */ /* 0x000fc80000000000 */
.L_x_20:
[----:B------:R-:W-:Y:S05]  /*0a80*/  WARPSYNC.ALL ;  /* 0x0000000000007948 */ /* 0x000fea0003800000 */
[----:B------:R-:W-:Y:S01]  /*0a90*/  NOP ;  /* 0x0000000000007918 */ /* 0x000fe20000000000 */
[----:B---3--:R-:W-:Y:S06]  /*0aa0*/  BAR.SYNC.DEFER_BLOCKING 0x0 ;  /* 0x0000000000007b1d */ /* 0x008fec0000010000 */
[----:B------:R-:W-:Y:S02]  /*0ab0*/  BSSY.RECONVERGENT B1, `(.L_x_21) ;  /* 0x000000b000017945 */ /* 0x000fe40003800200 */
[----:B------:R-:W-:Y:S06]  /*0ac0*/  BAR.SYNC.DEFER_BLOCKING 0x0 ;  /* 0x0000000000007b1d */ /* 0x000fec0000010000 */
[----:B------:R3:W-:Y:S01]  /*0ad0*/  @!P0 STS [R2], RZ ;  /* 0x000000ff02008388 */ /* 0x0007e20000000800 */
[----:B------:R-:W-:Y:S01]  /*0ae0*/  NOP ;  /* 0x0000000000007918 */ /* 0x000fe20000000000 */
[----:B------:R-:W-:Y:S05]  /*0af0*/  @P3 BRA `(.L_x_22) ;  /* 0x0000000000183947 */ /* 0x000fea0003800000 */
[----:B--2---:R-:W2:Y:S01]  /*0b00*/  LDS R6, [UR8+0x8] ;  /* 0x00000808ff067984 */ /* 0x004ea20008000800 */
[----:B------:R-:W4:Y:S01]  /*0b10*/  LDC.64 R10, c[0x0][0x388] ;  /* 0x0000e200ff0a7b82 */ /* 0x000f220000000a00 */
[----:B------:R-:W-:Y:S02]  /*0b20*/  IMAD.MOV.U32 R7, RZ, RZ, 0x70 ;  /* 0x00000070ff077424 */ /* 0x000fe400078e00ff */
[----:B----4-:R4:W-:Y:S03]  /*0b30*/  STS.64 [UR8], R10 ;  /* 0x0000000aff007988 */ /* 0x0109e60008000a08 */
[----:B--2---:R-:W-:-:S05]  /*0b40*/  LOP3.LUT R6, R6, 0x10, R7, 0xd8, !PT ;  /* 0x0000001006067812 */ /* 0x004fca00078ed807 */
[----:B------:R4:W-:Y:S02]  /*0b50*/  STS [UR8+0x8], R6 ;  /* 0x00000806ff007988 */ /* 0x0009e40008000808 */
.L_x_22:
[----:B--2---:R-:W-:Y:S05]  /*0b60*/  BSYNC.RECONVERGENT B1 ;  /* 0x0000000000017941 */ /* 0x004fea0003800200 */
.L_x_21:
[----:B------:R-:W-:Y:S04]  /*0b70*/  BSSY.RECONVERGENT B1, `(.L_x_23) ;  /* 0x000000a000017945 */ /* 0x000fe80003800200 */
[----:B------:R-:W-:Y:S05]  /*0b80*/  @P3 BRA `(.L_x_24) ;  /* 0x0000000000203947 */ /* 0x000fea0003800000 */
[----:B----4-:R-:W2:Y:S01]  /*0b90*/  LDS R6, [UR8+0x34] ;  /* 0x00003408ff067984 */ /* 0x010ea20008000800 */
[----:B------:R-:W-:Y:S02]  /*0ba0*/  IMAD.MOV.U32 R7, RZ, RZ, 0x3f000000 ;  /* 0x3f000000ff077424 */ /* 0x000fe400078e00ff */
[----:B------:R-:W-:Y:S01]  /*0bb0*/  @!P3 IMAD.MOV.U32 R9, RZ, RZ, 0x1f ;  /* 0x0000001fff09b424 */ /* 0x000fe200078e00ff */
[----:B------:R-:W4:Y:S02]  /*0bc0*/  @!P3 LDS R10, [UR8+0x38] ;  /* 0x00003808ff0ab984 */ /* 0x000f240008000800 */
[----:B--2---:R-:W-:Y:S02]  /*0bd0*/  LOP3.LUT R6, R6, 0xff000000, R7, 0xb8, !PT ;  /* 0xff00000006067812 */ /* 0x004fe400078eb807 */
[----:B----4-:R-:W-:-:S03]  /*0be0*/  @!P3 LOP3.LUT R7, R10, 0xff, R9, 0xb8, !PT ;  /* 0x000000ff0a07b812 */ /* 0x010fc600078eb809 */
[----:B------:R2:W-:Y:S04]  /*0bf0*/  STS [UR8+0x34], R6 ;  /* 0x00003406ff007988 */ /* 0x0005e80008000808 */
[----:B------:R2:W-:Y:S02]  /*0c00*/  @!P3 STS [UR8+0x38], R7 ;  /* 0x00003807ff00b988 */ /* 0x0005e40008000808 */
.L_x_24:
[----:B------:R-:W-:Y:S05]  /*0c10*/  BSYNC.RECONVERGENT B1 ;  /* 0x0000000000017941 */ /* 0x000fea0003800200 */
.L_x_23:
[----:B------:R-:W-:Y:S04]  /*0c20*/  BSSY.RECONVERGENT B1, `(.L_x_25) ;  /* 0x0000004000017945 */ /* 0x000fe80003800200 */
[----:B------:R-:W-:Y:S05]  /*0c30*/  @P3 BRA `(.L_x_26) ;  /* 0x0000000000083947 */ /* 0x000fea0003800000 */
[----:B------:R5:W-:Y:S04]  /*0c40*/  STS [UR8+0x24], R5 ;  /* 0x00002405ff007988 */ /* 0x000be80008000808 */
[----:B------:R5:W-:Y:S02]  /*0c50*/  STS [UR8+0x20], R4 ;  /* 0x00002004ff007988 */ /* 0x000be40008000808 */
.L_x_26:
[----:B------:R-:W-:Y:S05]  /*0c60*/  BSYNC.RECONVERGENT B1 ;  /* 0x0000000000017941 */ /* 0x000fea0003800200 */
.L_x_25:
[----:B------:R-:W-:Y:S04]  /*0c70*/  BSSY.RECONVERGENT B2, `(.L_x_27) ;  /* 0x0000025000027945 */ /* 0x000fe80003800200 */
[----:B------:R-:W-:Y:S04]  /*0c80*/  BSSY.RELIABLE B1, `(.L_x_28) ;  /* 0x0000020000017945 */ /* 0x000fe80003800100 */
[----:B------:R-:W-:Y:S05]  /*0c90*/  @P3 BRA `(.L_x_29) ;  /* 0x00000000002c3947 */ /* 0x000fea0003800000 */
[----:B-----5:R-:W5:Y:S01]  /*0ca0*/  LDS R5, [UR8+0x1c] ;  /* 0x00001c08ff057984 */ /* 0x020f620008000800 */
[----:B--2-4-:R-:W2:Y:S02]  /*0cb0*/  LDC.64 R6, c[0x0][0x3b0] ;  /* 0x0000ec00ff067b82 */ /* 0x014ea40000000a00 */
[--C-:B--2---:R-:W-:Y:S02]  /*0cc0*/  SHF.R.U32.HI R10, RZ, 0x4, R7.reuse ;  /* 0x00000004ff0a7819 */ /* 0x104fe40000011607 */
[----:B------:R-:W-:-:S05]  /*0cd0*/  SHF.R.U64 R6, R6, 0x4, R7 ;  /* 0x0000000406067819 */ /* 0x000fca0000001207 */
[----:B------:R2:W-:Y:S01]  /*0ce0*/  STS [UR8+0xc], R6 ;  /* 0x00000c06ff007988 */ /* 0x0005e20008000808 */
[----:B-----5:R-:W-:-:S05]  /*0cf0*/  LOP3.LUT R5, R5, 0xf, R10, 0xb8, !PT ;  /* 0x0000000f05057812 */ /* 0x020fca00078eb80a */
[----:B------:R2:W-:Y:S01]  /*0d00*/  STS [UR8+0x1c], R5 ;  /* 0x00001c05ff007988 */ /* 0x0005e20008000808 */
[----:B------:R-:W-:Y:S05]  /*0d10*/  @P3 BRA `(.L_x_30) ;  /* 0x00000000001c3947 */ /* 0x000fea0003800000 */
[----:B--2---:R-:W2:Y:S02]  /*0d20*/  LDS R5, [UR8+0x34] ;  /* 0x00003408ff057984 */ /* 0x004ea40008000800 */
[----:B--2---:R-:W-:-:S05]  /*0d30*/  LOP3.LUT R5, R5, 0x7, RZ, 0xb8, !PT ;  /* 0x0000000705057812 */ /* 0x004fca00078eb8ff */
[----:B------:R2:W-:Y:S02]  /*0d40*/  STS [UR8+0x34], R5 ;  /* 0x00003405ff007988 */ /* 0x0005e40008000808 */
.L_x_29:
[----:B------:R-:W-:Y:S05]  /*0d50*/  @P3 BRA `(.L_x_31) ;  /* 0x00000000001c3947 */ /* 0x000fea0003800000 */
[----:B--2--5:R-:W2:Y:S02]  /*0d60*/  LDS R5, [UR8+0x34] ;  /* 0x00003408ff057984 */ /* 0x024ea40008000800 */
[----:B--2---:R-:W-:-:S05]  /*0d70*/  LOP3.LUT R5, R5, 0x38, RZ, 0xb8, !PT ;  /* 0x0000003805057812 */ /* 0x004fca00078eb8ff */
[----:B------:R5:W-:Y:S02]  /*0d80*/  STS [UR8+0x34], R5 ;  /* 0x00003405ff007988 */ /* 0x000be40008000808 */
.L_x_30:
[----:B------:R-:W-:Y:S05]  /*0d90*/  @P3 BRA `(.L_x_32) ;  /* 0x00000000001c3947 */ /* 0x000fea0003800000 */
[----:B--2--5:R-:W2:Y:S02]  /*0da0*/  LDS R5, [UR8+0x8] ;  /* 0x00000808ff057984 */ /* 0x024ea40008000800 */
[----:B--2---:R-:W-:-:S05]  /*0db0*/  LOP3.LUT R5, R5, 0x780, RZ, 0xb8, !PT ;  /* 0x0000078005057812 */ /* 0x004fca00078eb8ff */
[----:B------:R2:W-:Y:S02]  /*0dc0*/  STS [UR8+0x8], R5 ;  /* 0x00000805ff007988 */ /* 0x0005e40008000808 */
.L_x_31:
[----:B------:R-:W-:Y:S05]  /*0dd0*/  @P3 BRA `(.L_x_33) ;  /* 0x0000000000283947 */ /* 0x000fea0003800000 */
[----:B--2--5:R-:W2:Y:S02]  /*0de0*/  LDS R5, [UR8+0x8] ;  /* 0x00000808ff057984 */ /* 0x024ea40008000800 */
[----:B--2---:R-:W-:-:S05]  /*0df0*/  LOP3.LUT R5, R5, 0x1800, RZ, 0xb8, !PT ;  /* 0x0000180005057812 */ /* 0x004fca00078eb8ff */
[----:B------:R2:W-:Y:S02]  /*0e00*/  STS [UR8+0x8], R5 ;  /* 0x00000805ff007988 */ /* 0x0005e40008000808 */
.L_x_32:
[----:B------:R-:W-:Y:S05]  /*0e10*/  @P3 BREAK.RELIABLE B1 ;  /* 0x0000000000013942 */ /* 0x000fea0003800100 */
[----:B------:R-:W-:Y:S05]  /*0e20*/  @P3 BRA `(.L_x_34) ;  /* 0x0000000000243947 */ /* 0x000fea0003800000 */
[----:B--2--5:R-:W2:Y:S01]  /*0e30*/  LDS R5, [UR8+0x8] ;  /* 0x00000808ff057984 */ /* 0x024ea20008000800 */
[----:B----4-:R-:W-:-:S05]  /*0e40*/  IMAD.MOV.U32 R6, RZ, RZ, 0x6000 ;  /* 0x00006000ff067424 */ /* 0x010fca00078e00ff */
[----:B--2---:R-:W-:-:S04]  /*0e50*/  LOP3.LUT R5, R5, 0x4000, R6, 0xd8, !PT ;  /* 0x0000400005057812 */ /* 0x004fc800078ed806 */
[----:B------:R-:W-:-:S05]  /*0e60*/  LOP3.LUT R5, R5, 0x400000, RZ, 0xb8, !PT ;  /* 0x0040000005057812 */ /* 0x000fca00078eb8ff */
[----:B------:R2:W-:Y:S02]  /*0e70*/  STS [UR8+0x8], R5 ;  /* 0x00000805ff007988 */ /* 0x0005e40008000808 */
.L_x_33:
[----:B------:R-:W-:Y:S05]  /*0e80*/  BSYNC.RELIABLE B1 ;  /* 0x0000000000017941 */ /* 0x000fea0003800100 */
.L_x_28:
[----:B--2--5:R-:W2:Y:S02]  /*0e90*/  @!P3 LDS R5, [UR8+0x8] ;  /* 0x00000808ff05b984 */ /* 0x024ea40008000800 */
[----:B--2---:R-:W-:-:S05]  /*0ea0*/  @!P3 LOP3.LUT R5, R5, 0x8000, RZ, 0xb8, !PT ;  /* 0x000080000505b812 */ /* 0x004fca00078eb8ff */
[----:B------:R2:W-:Y:S02]  /*0eb0*/  @!P3 STS [UR8+0x8], R5 ;  /* 0x00000805ff00b988 */ /* 0x0005e40008000808 */
.L_x_34:
[----:B------:R-:W-:Y:S05]  /*0ec0*/  BSYNC.RECONVERGENT B2 ;  /* 0x0000000000027941 */ /* 0x000fea0003800200 */
.L_x_27:
[----:B------:R-:W-:Y:S05]  /*0ed0*/  WARPSYNC.ALL ;  /* 0x0000000000007948 */ /* 0x000fea0003800000 */
[----:B------:R-:W-:Y:S01]  /*0ee0*/  NOP ;  /* 0x0000000000007918 */ /* 0x000fe20000000000 */
[----:B------:R-:W-:-:S04]  /*0ef0*/  UIADD3 UR5, UPT, UPT, UR4, 0x80, URZ ;  /* 0x0000008004057890 */ /* 0x000fc8000fffe0ff */
[----:B------:R-:W-:-:S04]  /*0f00*/  UIADD3 UR26, UP0, UPT, UR5, UR20, URZ ;  /* 0x00000014051a7290 */ /* 0x000fc8000ff1e0ff */
[----:B------:R-:W-:Y:S01]  /*0f10*/  ULEA.HI.X.SX32 UR27, UR5, UR21, 0x1, UP0 ;  /* 0x00000015051b7291 */ /* 0x000fe200080f0eff */
[----:B------:R-:W-:Y:S11]  /*0f20*/  @P0 BRA `(.L_x_35) ;  /* 0x0000000000300947 */ /* 0x000ff60003800000 */
[----:B--2--5:R-:W2:Y:S01]  /*0f30*/  S2R R5, SR_LANEID ;  /* 0x0000000000057919 */ /* 0x024ea20000000000 */
[----:B------:R-:W-:Y:S05]  /*0f40*/  WARPSYNC.ALL ;  /* 0x0000000000007948 */ /* 0x000fea0003800000 */
[----:B------:R-:W-:Y:S01]  /*0f50*/  NOP ;  /* 0x0000000000007918 */ /* 0x000fe20000000000 */
[----:B--2---:R-:W-:-:S05]  /*0f60*/  IMAD.SHL.U32 R9, R5, 0x4, RZ ;  /* 0x0000000405097824 */ /* 0x004fca00078e00ff */
[----:B------:R-:W2:Y:S01]  /*0f70*/  LDS R5, [R9+UR8] ;  /* 0x0000000809057984 */ /* 0x000ea20008000800 */
[----:B----4-:R-:W-:-:S05]  /*0f80*/  IADD3 R6, P1, PT, R9, UR26, RZ ;  /* 0x0000001a09067c10 */ /* 0x010fca000ff3e0ff */
[----:B------:R-:W-:-:S05]  /*0f90*/  IMAD.X R7, RZ, RZ, UR27, P1 ;  /* 0x0000001bff077e24 */ /* 0x000fca00088e06ff */
[----:B--2---:R2:W4:Y:S01]  /*0fa0*/  ATOMG.E.EXCH.STRONG.GPU PT, RZ, [R6], R5 ;  /* 0x0000000506ff73a8 */ /* 0x00452200041ee100 */
[----:B------:R-:W-:-:S04]  /*0fb0*/  DEPBAR {5,4,3,2,1,0} ;  /* 0x0000003f0000791a */ /* 0x000fc80000000000 */
[----:B------:R-:W5:Y:S02]  /*0fc0*/  CCTL.E.C.LDCU.IV.DEEP [UR26] ;  /* 0x000000001a007540 */ /* 0x000f640009c08000 */
[----:B-----5:R2:W-:Y:S01]  /*0fd0*/  UTMACCTL.IV [UR26] ;  /* 0x000000001a0079b9 */ /* 0x0205e20008000000 */
[----:B------:R-:W-:Y:S01]  /*0fe0*/  NOP ;  /* 0x0000000000007918 */ /* 0x000fe20000000000 */
.L_x_35:
[----:B------:R-:W-:Y:S05]  /*0ff0*/  @P0 BRA `(.L_x_36) ;  /* 0x00000000000c0947 */ /* 0x000fea0003800000 */
[----:B------:R0:W-:Y:S01]  /*1000*/  UTMACMDFLUSH ;  /* 0x00000000000079b7 */ /* 0x0001e20000000000 */
[----:B------:R-:W-:Y:S05]  /*1010*/  @P0 BRA `(.L_x_36) ;  /* 0x0000000000040947 */ /* 0x000fea0003800000 */
[----:B------:R-:W-:-:S04]  /*1020*/  DEPBAR.LE SB0, 0x0 ;  /* 0x000080000000791a */ /* 0x000fc80000000000 */
.L_x_36:
[----:B------:R-:W-:Y:S05]  /*1030*/  WARPSYNC.ALL ;  /* 0x0000000000007948 */ /* 0x000fea0003800000 */
[----:B------:R-:W-:Y:S01]  /*1040*/  NOP ;  /* 0x0000000000007918 */ /* 0x000fe20000000000 */
[----:B----4-:R-:W-:Y:S06]  /*1050*/  BAR.SYNC.DEFER_BLOCKING 0x0 ;  /* 0x0000000000007b1d */ /* 0x010fec0000010000 */
[----:B------:R-:W-:Y:S02]  /*1060*/  BSSY.RECONVERGENT B2, `(.L_x_37) ;  /* 0x000000b000027945 */ /* 0x000fe40003800200 */
[----:B------:R-:W-:Y:S06]  /*1070*/  BAR.SYNC.DEFER_BLOCKING 0x0 ;  /* 0x0000000000007b1d */ /* 0x000fec0000010000 */
[----:B------:R4:W-:Y:S01]  /*1080*/  @!P0 STS [R2], RZ ;  /* 0x000000ff02008388 */ /* 0x0009e20000000800 */
[----:B------:R-:W-:Y:S01]  /*1090*/  NOP ;  /* 0x0000000000007918 */ /* 0x000fe20000000000 */
[----:B------:R-:W-:Y:S05]  /*10a0*/  @P3 BRA `(.L_x_38) ;  /* 0x0000000000183947 */ /* 0x000fea0003800000 */
[----:B---34-:R-:W3:Y:S01]  /*10b0*/  LDS R2, [UR8+0x8] ;  /* 0x00000808ff027984 */ /* 0x018ee20008000800 */
[----:B--2---:R-:W2:Y:S01]  /*10c0*/  LDC.64 R6, c[0x0][0x390] ;  /* 0x0000e400ff067b82 */ /* 0x004ea20000000a00 */
[----:B-----5:R-:W-:Y:S02]  /*10d0*/  IMAD.MOV.U32 R5, RZ, RZ, 0x70 ;  /* 0x00000070ff057424 */ /* 0x020fe400078e00ff */
[----:B--2---:R2:W-:Y:S03]  /*10e0*/  STS.64 [UR8], R6 ;  /* 0x00000006ff007988 */ /* 0x0045e60008000a08 */
[----:B---3--:R-:W-:-:S05]  /*10f0*/  LOP3.LUT R2, R2, 0x10, R5, 0xd8, !PT ;  /* 0x0000001002027812 */ /* 0x008fca00078ed805 */
[----:B------:R2:W-:Y:S02]  /*1100*/  STS [UR8+0x8], R2 ;  /* 0x00000802ff007988 */ /* 0x0005e40008000808 */
.L_x_38:
[----:B--2---:R-:W-:Y:S05]  /*1110*/  BSYNC.RECONVERGENT B2 ;  /* 0x0000000000027941 */ /* 0x004fea0003800200 */
.L_x_37:
[----:B------:R-:W-:Y:S04]  /*1120*/  BSSY.RECONVERGENT B3, `(.L_x_39) ;  /* 0x0000033000037945 */ /* 0x000fe80003800200 */
[----:B------:R-:W-:Y:S04]  /*1130*/  BSSY.RELIABLE B2, `(.L_x_40) ;  /* 0x000002e000027945 */ /* 0x000fe80003800100 */
[----:B------:R-:W-:Y:S05]  /*1140*/  @P3 BRA `(.L_x_41) ;  /* 0x0000000000243947 */ /* 0x000fea0003800000 */
[----:B---34-:R-:W2:Y:S01]  /*1150*/  LDS R2, [UR8+0x34] ;  /* 0x00003408ff027984 */ /* 0x018ea20008000800 */
[----:B-----5:R-:W-:-:S05]  /*1160*/  IMAD.MOV.U32 R5, RZ, RZ, 0x3f000000 ;  /* 0x3f000000ff057424 */ /* 0x020fca00078e00ff */
[----:B--2---:R-:W-:-:S05]  /*1170*/  LOP3.LUT R2, R2, 0xff000000, R5, 0xb8, !PT ;  /* 0xff00000002027812 */ /* 0x004fca00078eb805 */
[----:B------:R2:W-:Y:S01]  /*1180*/  STS [UR8+0x34], R2 ;  /* 0x00003402ff007988 */ /* 0x0005e20008000808 */
[----:B------:R-:W-:Y:S05]  /*1190*/  @P3 BRA `(.L_x_42) ;  /* 0x0000000000183947 */ /* 0x000fea0003800000 */
[----:B--2---:R-:W2:Y:S01]  /*11a0*/  LDS R2, [UR8+0x38] ;  /* 0x00003808ff027984 */ /* 0x004ea20008000800 */
[----:B------:R-:W-:-:S05]  /*11b0*/  IMAD.MOV.U32 R5, RZ, RZ, 0x3f ;  /* 0x0000003fff057424 */ /* 0x000fca00078e00ff */
[----:B--2---:R-:W-:-:S05]  /*11c0*/  LOP3.LUT R2, R2, 0xff, R5, 0xb8, !PT ;  /* 0x000000ff02027812 */ /* 0x004fca00078eb805 */
[----:B------:R2:W-:Y:S02]  /*11d0*/  STS [UR8+0x38], R2 ;  /* 0x00003802ff007988 */ /* 0x0005e40008000808 */
.L_x_41:
[----:B------:R-:W-:Y:S05]  /*11e0*/  @P3 BRA `(.L_x_43) ;  /* 0x00000000000c3947 */ /* 0x000fea0003800000 */
[----:B------:R2:W-:Y:S02]  /*11f0*/  STS [UR8+0x20], R4 ;  /* 0x00002004ff007988 */ /* 0x0005e40008000808 */
.L_x_42:
[----:B------:R-:W-:Y:S05]  /*1200*/  @P3 BRA `(.L_x_44) ;  /* 0x0000000000243947 */ /* 0x000fea0003800000 */
[----:B------:R2:W-:Y:S02]  /*1210*/  STS [UR8+0x24], R3 ;  /* 0x00002403ff007988 */ /* 0x0005e40008000808 */
.L_x_43:
[----:B------:R-:W-:Y:S05]  /*1220*/  @P3 BRA `(.L_x_45) ;  /* 0x00000000002c3947 */ /* 0x000fea0003800000 */
[----:B--234-:R-:W2:Y:S01]  /*1230*/  LDS R2, [UR8+0x1c] ;  /* 0x00001c08ff027984 */ /* 0x01cea20008000800 */
[----:B------:R-:W3:Y:S02]  /*1240*/  LDC.64 R6, c[0x0][0x3b8] ;  /* 0x0000ee00ff067b82 */ /* 0x000ee40000000a00 */
[--C-:B---3-5:R-:W-:Y:S02]  /*1250*/  SHF.R.U32.HI R5, RZ, 0x4, R7.reuse ;  /* 0x00000004ff057819 */ /* 0x128fe40000011607 */
[----:B------:R-:W-:-:S05]  /*1260*/  SHF.R.U64 R3, R6, 0x4, R7 ;  /* 0x0000000406037819 */ /* 0x000fca0000001207 */
[----:B------:R3:W-:Y:S01]  /*1270*/  STS [UR8+0xc], R3 ;  /* 0x00000c03ff007988 */ /* 0x0007e20008000808 */
[----:B--2---:R-:W-:-:S05]  /*1280*/  LOP3.LUT R2, R2, 0xf, R5, 0xb8, !PT ;  /* 0x0000000f02027812 */ /* 0x004fca00078eb805 */
[----:B------:R3:W-:Y:S02]  /*1290*/  STS [UR8+0x1c], R2 ;  /* 0x00001c02ff007988 */ /* 0x0007e40008000808 */
.L_x_44:
[----:B------:R-:W-:Y:S05]  /*12a0*/  @P3 BRA `(.L_x_46) ;  /* 0x00000000001c3947 */ /* 0x000fea0003800000 */
[----:B--234-:R-:W2:Y:S02]  /*12b0*/  LDS R2, [UR8+0x34] ;  /* 0x00003408ff027984 */ /* 0x01cea40008000800 */
[----:B--2---:R-:W-:-:S05]  /*12c0*/  LOP3.LUT R2, R2, 0x7, RZ, 0xb8, !PT ;  /* 0x0000000702027812 */ /* 0x004fca00078eb8ff */
[----:B------:R2:W-:Y:S02]  /*12d0*/  STS [UR8+0x34], R2 ;  /* 0x00003402ff007988 */ /* 0x0005e40008000808 */
.L_x_45:
[----:B------:R-:W-:Y:S05]  /*12e0*/  @P3 BRA `(.L_x_47) ;  /* 0x00000000001c3947 */ /* 0x000fea0003800000 */
[----:B--234-:R-:W2:Y:S02]  /*12f0*/  LDS R2, [UR8+0x34] ;  /* 0x00003408ff027984 */ /* 0x01cea40008000800 */
[----:B--2---:R-:W-:-:S05]  /*1300*/  LOP3.LUT R2, R2, 0x38, RZ, 0xb8, !PT ;  /* 0x0000003802027812 */ /* 0x004fca00078eb8ff */
[----:B------:R2:W-:Y:S02]  /*1310*/  STS [UR8+0x34], R2 ;  /* 0x00003402ff007988 */ /* 0x0005e40008000808 */
.L_x_46:
[----:B------:R-:W-:Y:S05]  /*1320*/  @P3 BRA `(.L_x_48) ;  /* 0x00000000001c3947 */ /* 0x000fea0003800000 */
[----:B--234-:R-:W2:Y:S02]  /*1330*/  LDS R2, [UR8+0x8] ;  /* 0x00000808ff027984 */ /* 0x01cea40008000800 */
[----:B--2---:R-:W-:-:S05]  /*1340*/  LOP3.LUT R2, R2, 0x780, RZ, 0xb8, !PT ;  /* 0x0000078002027812 */ /* 0x004fca00078eb8ff */
[----:B------:R2:W-:Y:S02]  /*1350*/  STS [UR8+0x8], R2 ;  /* 0x00000802ff007988 */ /* 0x0005e40008000808 */
.L_x_47:
[----:B------:R-:W-:Y:S05]  /*1360*/  @P3 BRA `(.L_x_49) ;  /* 0x0000000000283947 */ /* 0x000fea0003800000 */
[----:B--234-:R-:W2:Y:S02]  /*1370*/  LDS R2, [UR8+0x8] ;  /* 0x00000808ff027984 */ /* 0x01cea40008000800 */
[----:B--2---:R-:W-:-:S05]  /*1380*/  LOP3.LUT R2, R2, 0x1800, RZ, 0xb8, !PT ;  /* 0x0000180002027812 */ /* 0x004fca00078eb8ff */
[----:B------:R2:W-:Y:S02]  /*1390*/  STS [UR8+0x8], R2 ;  /* 0x00000802ff007988 */ /* 0x0005e40008000808 */
.L_x_48:
[----:B------:R-:W-:Y:S05]  /*13a0*/  @P3 BREAK.RELIABLE B2 ;  /* 0x0000000000023942 */ /* 0x000fea0003800100 */
[----:B------:R-:W-:Y:S05]  /*13b0*/  @P3 BRA `(.L_x_50) ;  /* 0x0000000000243947 */ /* 0x000fea0003800000 */
[----:B--234-:R-:W2:Y:S01]  /*13c0*/  LDS R2, [UR8+0x8] ;  /* 0x00000808ff027984 */ /* 0x01cea20008000800 */
[----:B------:R-:W-:-:S05]  /*13d0*/  IMAD.MOV.U32 R3, RZ, RZ, 0x6000 ;  /* 0x00006000ff037424 */ /* 0x000fca00078e00ff */
[----:B--2---:R-:W-:-:S04]  /*13e0*/  LOP3.LUT R2, R2, 0x4000, R3, 0xd8, !PT ;  /* 0x0000400002027812 */ /* 0x004fc800078ed803 */
[----:B------:R-:W-:-:S05]  /*13f0*/  LOP3.LUT R2, R2, 0x400000, RZ, 0xb8, !PT ;  /* 0x0040000002027812 */ /* 0x000fca00078eb8ff */
[----:B------:R2:W-:Y:S02]  /*1400*/  STS [UR8+0x8], R2 ;  /* 0x00000802ff007988 */ /* 0x0005e40008000808 */
.L_x_49:
[----:B------:R-:W-:Y:S05]  /*1410*/  BSYNC.RELIABLE B2 ;  /* 0x0000000000027941 */ /* 0x000fea0003800100 */
.L_x_40:
[----:B--234-:R-:W2:Y:S02]  /*1420*/  @!P3 LDS R2, [UR8+0x8] ;  /* 0x00000808ff02b984 */ /* 0x01cea40008000800 */
[----:B--2---:R-:W-:-:S05]  /*1430*/  @!P3 LOP3.LUT R2, R2, 0x8000, RZ, 0xb8, !PT ;  /* 0x000080000202b812 */ /* 0x004fca00078eb8ff */
[----:B------:R2:W-:Y:S02]  /*1440*/  @!P3 STS [UR8+0x8], R2 ;  /* 0x00000802ff00b988 */ /* 0x0005e40008000808 */
.L_x_50:
[----:B------:R-:W-:Y:S05]  /*1450*/  BSYNC.RECONVERGENT B3 ;  /* 0x0000000000037941 */ /* 0x000fea0003800200 */
.L_x_39:
[----:B------:R-:W-:Y:S05]  /*1460*/  WARPSYNC.ALL ;  /* 0x0000000000007948 */ /* 0x000fea0003800000 */
[----:B------:R-:W-:Y:S01]  /*1470*/  NOP ;  /* 0x0000000000007918 */ /* 0x000fe20000000000 */
[----:B------:R-:W-:-:S04]  /*1480*/  UIADD3 UR4, UPT, UPT, UR4, 0x100, URZ ;  /* 0x0000010004047890 */ /* 0x000fc8000fffe0ff */
[----:B------:R-:W-:-:S04]  /*1490*/  UIADD3 UR20, UP0, UPT, UR4, UR20, URZ ;  /* 0x0000001404147290 */ /* 0x000fc8000ff1e0ff */
[----:B------:R-:W-:Y:S01]  /*14a0*/  ULEA.HI.X.SX32 UR21, UR4, UR21, 0x1, UP0 ;  /* 0x0000001504157291 */ /* 0x000fe200080f0eff */
[----:B------:R-:W-:Y:S11]  /*14b0*/  @P0 BRA `(.L_x_51) ;  /* 0x0000000000300947 */ /* 0x000ff60003800000 */
[----:B--234-:R-:W2:Y:S01]  /*14c0*/  S2R R2, SR_LANEID ;  /* 0x0000000000027919 */ /* 0x01cea20000000000 */
[----:B------:R-:W-:Y:S05]  /*14d0*/  WARPSYNC.ALL ;  /* 0x0000000000007948 */ /* 0x000fea0003800000 */
[----:B------:R-:W-:Y:S01]  /*14e0*/  NOP ;  /* 0x0000000000007918 */ /* 0x000fe20000000000 */
[----:B--2---:R-:W-:-:S05]  /*14f0*/  IMAD.SHL.U32 R4, R2, 0x4, RZ ;  /* 0x0000000402047824 */ /* 0x004fca00078e00ff */
[----:B-----5:R-:W2:Y:S01]  /*1500*/  LDS R5, [R4+UR8] ;  /* 0x0000000804057984 */ /* 0x020ea20008000800 */
[----:B------:R-:W-:-:S05]  /*1510*/  IADD3 R2, P1, PT, R4, UR20, RZ ;  /* 0x0000001404027c10 */ /* 0x000fca000ff3e0ff */
[----:B------:R-:W-:-:S05]  /*1520*/  IMAD.X R3, RZ, RZ, UR21, P1 ;  /* 0x00000015ff037e24 */ /* 0x000fca00088e06ff */
[----:B--2---:R2:W3:Y:S01]  /*1530*/  ATOMG.E.EXCH.STRONG.GPU PT, RZ, [R2], R5 ;  /* 0x0000000502ff73a8 */ /* 0x0044e200041ee100 */
[----:B------:R-:W-:-:S04]  /*1540*/  DEPBAR {5,4,3,2,1,0} ;  /* 0x0000003f0000791a */ /* 0x000fc80000000000 */
[----:B------:R-:W4:Y:S02]  /*1550*/  CCTL.E.C.LDCU.IV.DEEP [UR20] ;  /* 0x0000000014007540 */ /* 0x000f240009c08000 */
[----:B----4-:R2:W-:Y:S01]  /*1560*/  UTMACCTL.IV [UR20] ;  /* 0x00000000140079b9 */ /* 0x0105e20008000000 */
[----:B------:R-:W-:Y:S01]  /*1570*/  NOP ;  /* 0x0000000000007918 */ /* 0x000fe20000000000 */
.L_x_51:
[----:B------:R-:W-:Y:S05]  /*1580*/  @P0 BRA `(.L_x_52) ;  /* 0x00000000000c0947 */ /* 0x000fea0003800000 */
[----:B------:R0:W-:Y:S01]  /*1590*/  UTMACMDFLUSH ;  /* 0x00000000000079b7 */ /* 0x0001e20000000000 */
[----:B------:R-:W-:Y:S05]  /*15a0*/  @P0 BRA `(.L_x_52) ;  /* 0x0000000000040947 */ /* 0x000fea0003800000 */
[----:B------:R-:W-:-:S04]  /*15b0*/  DEPBAR.LE SB0, 0x0 ;  /* 0x000080000000791a */ /* 0x000fc80000000000 */
.L_x_52:
[----:B------:R-:W-:Y:S05]  /*15c0*/  WARPSYNC.ALL ;  /* 0x0000000000007948 */ /* 0x000fea0003800000 */
[----:B------:R-:W-:Y:S01]  /*15d0*/  NOP ;  /* 0x0000000000007918 */ /* 0x000fe20000000000 */
[----:B---3--:R-:W-:Y:S01]  /*15e0*/  BAR.SYNC.DEFER_BLOCKING 0x0 ;  /* 0x0000000000007b1d */ /* 0x008fe20000010000 */
[----:B--2-4-:R-:W-:Y:S01]  /*15f0*/  SHF.R.U32.HI R2, RZ, 0x5, R0 ;  /* 0x00000005ff027819 */ /* 0x014fe20000011600 */
[----:B------:R-:W-:Y:S01]  /*1600*/  UIADD3 UR12, UPT, UPT, UR8, 0x2010, URZ ;  /* 0x00002010080c7890 */ /* 0x000fe2000fffe0ff */
[----:B------:R-:W-:Y:S01]  /*1610*/  ISETP.GE.AND P0, PT, R8, 0x1, PT ;  /* 0x000000010800780c */ /* 0x000fe20003f06270 */
[----:B------:R-:W-:Y:S01]  /*1620*/  USHF.L.U32 UR15, UR7, 0x6, URZ ;  /* 0x00000006070f7899 */ /* 0x000fe200080006ff */
[----:B------:R-:W-:Y:S01]  /*1630*/  R2UR UR22, R2 ;  /* 0x00000000021672ca */ /* 0x000fe200000e0000 */
[----:B------:R-:W-:Y:S01]  /*1640*/  VOTEU.ALL UP0, P3 ;  /* 0x0000000000ff7886 */ /* 0x000fe20001800000 */
[----:B------:R-:W-:Y:S01]  /*1650*/  UMOV UR4, 0x1 ;  /* 0x0000000100047882 */ /* 0x000fe20000000000 */
[----:B------:R-:W-:Y:S01]  /*1660*/  VOTEU.ALL UP1, P3 ;  /* 0x0000000000ff7886 */ /* 0x000fe20001820000 */
[----:B------:R-:W-:Y:S01]  /*1670*/  USHF.L.U32 UR18, UR9, 0x6, URZ ;  /* 0x0000000609127899 */ /* 0x000fe200080006ff */
[----:B------:R-:W-:Y:S01]  /*1680*/  BSSY.RECONVERGENT B3, `(.L_x_53) ;  /* 0x0000018000037945 */ /* 0x000fe20003800200 */
[----:B------:R-:W-:-:S04]  /*1690*/  @!UP0 UIADD3 UR10, UPT, UPT, -UR4, 0x100000, URZ ;  /* 0x00100000040a8890 */ /* 0x000fc8000fffe1ff */
[----:B------:R-:W-:Y:S02]  /*16a0*/  @!UP0 USHF.L.U32 UR11, UR10, 0xb, URZ ;  /* 0x0000000b0a0b8899 */ /* 0x000fe400080006ff */
[----:B------:R-:W-:Y:S02]  /*16b0*/  @!UP0 USHF.L.U32 UR10, UR10, 0x1, URZ ;  /* 0x000000010a0a8899 */ /* 0x000fe400080006ff */
[----:B------:R-:W-:-:S04]  /*16c0*/  @!UP0 UIADD3 UR4, UPT, UPT, -UR4, 0x100000, URZ ;  /* 0x0010000004048890 */ /* 0x000fc8000fffe1ff */
[----:B------:R-:W-:Y:S02]  /*16d0*/  @!UP0 USHF.L.U32 UR5, UR4, 0xb, URZ ;  /* 0x0000000b04058899 */ /* 0x000fe400080006ff */
[----:B------:R-:W-:Y:S01]  /*16e0*/  @!UP0 USHF.L.U32 UR4, UR4, 0x1, URZ ;  /* 0x0000000104048899 */ /* 0x000fe200080006ff */
[----:B------:R-:W-:Y:S01]  /*16f0*/  VOTEU.ALL UP0, P3 ;  /* 0x0000000000ff7886 */ /* 0x000fe20001800000 */
[----:B------:R-:W2:Y:S04]  /*1700*/  FENCE.VIEW.ASYNC.S ;  /* 0x00000000000073c6 */ /* 0x000ea80000000000 */
[----:B--2---:R2:W3:Y:S06]  /*1710*/  @!UP0 SYNCS.EXCH.64 URZ, [UR8+0x2000], UR10 ;  /* 0x0020000a08ff85b2 */ /* 0x0044ec0008000100 */
[----:B------:R2:W3:Y:S02]  /*1720*/  @!UP1 SYNCS.EXCH.64 URZ, [UR8+0x2010], UR4 ;  /* 0x0020100408ff95b2 */ /* 0x0004e40008000100 */
[----:B---3--:R-:W-:Y:S06]  /*1730*/  BAR.SYNC.DEFER_BLOCKING 0x0 ;  /* 0x0000000000007b1d */ /* 0x008fec0000010000 */
[----:B------:R-:W-:Y:S05]  /*1740*/  @P3 BRA `(.L_x_54) ;  /* 0x00000000002c3947 */ /* 0x000fea0003800000 */
[----:B--2---:R-:W-:Y:S02]  /*1750*/  UMOV UR4, 0x1 ;  /* 0x0000000100047882 */ /* 0x004fe40000000000 */
[----:B------:R-:W-:-:S04]  /*1760*/  UIADD3 UR10, UPT, UPT, -UR4, 0x100000, URZ ;  /* 0x00100000040a7890 */ /* 0x000fc8000fffe1ff */
[----:B------:R-:W-:Y:S02]  /*1770*/  USHF.L.U32 UR11, UR10, 0xb, URZ ;  /* 0x0000000b0a0b7899 */ /* 0x000fe400080006ff */
[----:B------:R-:W-:Y:S02]  /*1780*/  USHF.L.U32 UR10, UR10, 0x1, URZ ;  /* 0x000000010a0a7899 */ /* 0x000fe400080006ff */
[----:B------:R-:W-:-:S04]  /*1790*/  UIADD3 UR4, UPT, UPT, -UR4, 0x100000, URZ ;  /* 0x0010000004047890 */ /* 0x000fc8000fffe1ff */
[----:B------:R-:W-:Y:S02]  /*17a0*/  USHF.L.U32 UR5, UR4, 0xb, URZ ;  /* 0x0000000b04057899 */ /* 0x000fe400080006ff */
[----:B------:R-:W-:Y:S01]  /*17b0*/  USHF.L.U32 UR4, UR4, 0x1, URZ ;  /* 0x0000000104047899 */ /* 0x000fe200080006ff */
[----:B------:R-:W2:Y:S03]  /*17c0*/  FENCE.VIEW.ASYNC.S ;  /* 0x00000000000073c6 */ /* 0x000ea60000000000 */
[----:B--2---:R3:W4:Y:S08]  /*17d0*/  SYNCS.EXCH.64 URZ, [UR8+0x2008], UR10 ;  /* 0x0020080a08ff75b2 */ /* 0x0047300008000100 */
[----:B------:R3:W2:Y:S02]  /*17e0*/  SYNCS.EXCH.64 URZ, [UR8+0x2018], UR4 ;  /* 0x0020180408ff75b2 */ /* 0x0006a40008000100 */
[----:B---3--:R-:W-:Y:S01]  /*17f0*/  NOP ;  /* 0x0000000000007918 */ /* 0x008fe20000000000 */
.L_x_54:
[----:B--2---:R-:W-:Y:S05]  /*1800*/  BSYNC.RECONVERGENT B3 ;  /* 0x0000000000037941 */ /* 0x004fea0003800200 */
.L_x_53:
[----:B------:R-:W-:Y:S05]  /*1810*/  @!P0 BRA `(.L_x_55) ;  /* 0x0000000400c88947 */ /* 0x000fea0003800000 */
[----:B----4-:R-:W-:Y:S01]  /*1820*/  BAR.SYNC.DEFER_BLOCKING 0x0 ;  /* 0x0000000000007b1d */ /* 0x010fe20000010000 */
[----:B------:R-:W-:Y:S01]  /*1830*/  @!P3 IMAD.MOV.U32 R2, RZ, RZ, 0x1000 ;  /* 0x00001000ff02b424 */ /* 0x000fe200078e00ff */
[----:B------:R-:W-:Y:S02]  /*1840*/  ELECT P1, URZ, PT ;  /* 0x0000000000ff782f */ /* 0x000fe40003820000 */
[----:B------:R-:W-:Y:S02]  /*1850*/  ELECT P0, URZ, PT ;  /* 0x0000000000ff782f */ /* 0x000fe40003800000 */
[C---:B------:R-:W-:Y:S01]  /*1860*/  ISETP.LT.U32.AND P1, PT, R20.reuse, 0x20, P1 ;  /* 0x000000201400780c */ /* 0x040fe20000f21070 */
[----:B------:R-:W-:Y:S01]  /*1870*/  UMOV UR11, UR15 ;  /* 0x0000000f000b7c82 */ /* 0x000fe20008000000 */
[----:B------:R-:W-:Y:S01]  /*1880*/  ISETP.LT.U32.AND P0, PT, R20, 0x20, P0 ;  /* 0x000000201400780c */ /* 0x000fe20000701070 */
[----:B------:R-:W-:-:S10]  /*1890*/  UIADD3 UR16, UPT, UPT, UR8, 0x1000, URZ ;  /* 0x0000100008107890 */ /* 0x000fd4000fffe0ff */
[----:B------:R-:W-:Y:S01]  /*18a0*/  VOTEU.ANY UP0, P1 ;  /* 0x0000000000ff7886 */ /* 0x000fe20000800100 */
[----:B------:R-:W-:Y:S01]  /*18b0*/  VOTEU.ANY UP2, P1 ;  /* 0x0000000000ff7886 */ /* 0x000fe20000840100 */
[----:B------:R-:W-:Y:S01]  /*18c0*/  VOTEU.ANY UP1, P0 ;  /* 0x0000000000ff7886 */ /* 0x000fe20000020100 */
[----:B------:R-:W-:Y:S01]  /*18d0*/  VOTEU.ANY UP3, P0 ;  /* 0x0000000000ff7886 */ /* 0x000fe20000060100 */
[----:B------:R2:W-:Y:S01]  /*18e0*/  @!P3 SYNCS.ARRIVE.TRANS64 RZ, [UR8+0x2000], R2 ;  /* 0x00200002ffffb9a7 */ /* 0x0005e20008000008 */
[----:B------:R3:W-:Y:S06]  /*18f0*/  MEMBAR.ALL.CTA ;  /* 0x0000000000007992 */ /* 0x0007ec0000008000 */
[----:B---3--:R-:W3:Y:S01]  /*1900*/  FENCE.VIEW.ASYNC.S ;  /* 0x00000000000073c6 */ /* 0x008ee20000000000 */
[----:B------:R-:W-:Y:S01]  /*1910*/  @UP0 UIADD3 UR9, UPT, UPT, UR8, 0x2000, URZ ;  /* 0x0000200008090890 */ /* 0x000fe2000fffe0ff */
[----:B------:R-:W-:Y:S01]  /*1920*/  @UP0 UMOV UR10, URZ ;  /* 0x000000ff000a0c82 */ /* 0x000fe20008000000 */
[----:B------:R-:W-:Y:S01]  /*1930*/  @UP1 UIADD3 UR17, UPT, UPT, UR8, 0x2000, URZ ;  /* 0x0000200008111890 */ /* 0x000fe2000fffe0ff */
[----:B------:R-:W-:Y:S01]  /*1940*/  @UP1 UMOV UR19, URZ ;  /* 0x000000ff00131c82 */ /* 0x000fe20008000000 */
[----:B------:R-:W-:Y:S01]  /*1950*/  UISETP.NE.U32.AND UP0, UPT, UR22, URZ, UPT ;  /* 0x000000ff1600728c */ /* 0x000fe2000bf05070 */
[----:B---3--:R-:W-:Y:S06]  /*1960*/  BAR.SYNC.DEFER_BLOCKING 0x0 ;  /* 0x0000000000007b1d */ /* 0x008fec0000010000 */
[----:B------:R2:W-:Y:S02]  /*1970*/  @UP2 UTMALDG.2D [UR8], [UR24] ;  /* 0x00000008180025b4 */ /* 0x0005e40008008000 */
[----:B------:R-:W-:Y:S06]  /*1980*/  BAR.SYNC.DEFER_BLOCKING 0x0 ;  /* 0x0000000000007b1d */ /* 0x000fec0000010000 */
[----:B------:R2:W-:Y:S02]  /*1990*/  @UP3 UTMALDG.2D [UR16], [UR26] ;  /* 0x000000101a0035b4 */ /* 0x0005e40008008000 */
[----:B------:R-:W-:Y:S06]  /*19a0*/  BAR.SYNC.DEFER_BLOCKING 0x0 ;  /* 0x0000000000007b1d */ /* 0x000fec0000010000 */
[----:B------:R-:W3:Y:S02]  /*19b0*/  SYNCS.PHASECHK.TRANS64.TRYWAIT P0, [UR8+0x2000], RZ ;  /* 0x002000ffff0075a7 */ /* 0x000ee40008001108 */
[----:B--23--:R-:W-:Y:S05]  /*19c0*/  @!P0 BRA `(.L_x_56) ;  /* 0x0000000800e08947 */ /* 0x00cfea0003800000 */
.L_x_70:
[----:B------:R-:W-:Y:S05]  /*19d0*/  BRA.U UP0, `(.L_x_57) ;  /* 0x0000000100287547 */ /* 0x000fea000b800000 */
[----:B------:R-:W-:Y:S02]  /*19e0*/  USHF.R.U32.HI UR4, URZ, 0x4, UR8 ;  /* 0x00000004ff047899 */ /* 0x000fe40008011608 */
[----:B------:R-:W-:Y:S02]  /*19f0*/  USHF.R.U32.HI UR6, URZ, 0x4, UR16 ;  /* 0x00000004ff067899 */ /* 0x000fe40008011610 */
[----:B------:R-:W-:Y:S02]  /*1a00*/  USGXT.U32 UR4, UR4, 0xe ;  /* 0x0000000e0404789a */ /* 0x000fe40008000000 */
[----:B------:R-:W-:Y:S01]  /*1a10*/  USGXT.U32 UR6, UR6, 0xe ;  /* 0x0000000e0606789a */ /* 0x000fe20008000000 */
[----:B------:R-:W-:Y:S01]  /*1a20*/  UMOV UR10, 0x0 ;  /* 0x00000000000a7882 */ /* 0x000fe20000000000 */
[----:B------:R-:W-:Y:S01]  /*1a30*/  UMOV UR11, 0x4110010 ;  /* 0x04110010000b7882 */ /* 0x000fe20000000000 */
[----:B------:R-:W-:Y:S01]  /*1a40*/  UMOV UR5, 0xc0004010 ;  /* 0xc000401000057882 */ /* 0x000fe20000000000 */
[----:B------:R-:W-:-:S05]  /*1a50*/  UMOV UR7, 0x80004020 ;  /* 0x8000402000077882 */ /* 0x000fca0000000000 */
[----:B------:R2:W-:Y:S01]  /*1a60*/  UTCQMMA gdesc[UR4], gdesc[UR6], tmem[UR23], tmem[UR10], idesc[UR11], !UPT ;  /* 0x00ff0a06040075ea */ /* 0x0005e2000f800317 */
[----:B------:R-:W-:Y:S02]  /*1a70*/  NOP ;  /* 0x0000000000007918 */ /* 0x000fe40000000000 */
.L_x_57:
[----:B------:R-:W-:Y:S01]  /*1a80*/  ELECT P0, URZ, PT ;  /* 0x0000000000ff782f */ /* 0x000fe20003800000 */
[----:B--2---:R-:W-:Y:S01]  /*1a90*/  UMOV UR4, UR12 ;  /* 0x0000000c00047c82 */ /* 0x004fe20008000000 */
[----:B------:R-:W-:Y:S02]  /*1aa0*/  UMOV UR5, URZ ;  /* 0x000000ff00057c82 */ /* 0x000fe40008000000 */
[----:B------:R-:W-:-:S13]  /*1ab0*/  ISETP.LT.U32.AND P0, PT, R20, 0x20, P0 ;  /* 0x000000201400780c */ /* 0x000fda0000701070 */
[----:B------:R-:W-:Y:S01]  /*1ac0*/  VOTEU.ANY UP0, P0 ;  /* 0x0000000000ff7886 */ /* 0x000fe20000000100 */
[----:B------:R-:W-:Y:S01]  /*1ad0*/  VOTEU.ANY UP1, P0 ;  /* 0x0000000000ff7886 */ /* 0x000fe20000020100 */
[----:B------:R-:W-:-:S03]  /*1ae0*/  ISETP.GE.U32.AND P0, PT, R8, 0x21, PT ;  /* 0x000000210800780c */ /* 0x000fc60003f06070 */
[----:B------:R-:W-:Y:S02]  /*1af0*/  @UP0 UMOV UR4, UR4 ;  /* 0x0000000400040c82 */ /* 0x000fe40008000000 */
[----:B------:R2:W-:Y:S01]  /*1b00*/  @UP1 UTCBAR [UR4], URZ ;  /* 0x000000ff040013e9 */ /* 0x0005e200080000ff */
[----:B------:R-:W-:Y:S06]  /*1b10*/  BAR.SYNC.DEFER_BLOCKING 0x0 ;  /* 0x0000000000007b1d */ /* 0x000fec0000010000 */
[----:B------:R-:W3:Y:S02]  /*1b20*/  SYNCS.PHASECHK.TRANS64.TRYWAIT P1, [UR8+0x2010], RZ ;  /* 0x002010ffff0075a7 */ /* 0x000ee40008021108 */
[----:B--23--:R-:W-:Y:S05]  /*1b30*/  @!P1 BRA `(.L_x_58) ;  /* 0x0000000800909947 */ /* 0x00cfea0003800000 */
.L_x_71:
[----:B------:R-:W-:Y:S01]  /*1b40*/  UMOV UR4, URZ ;  /* 0x000000ff00047c82 */ /* 0x000fe20008000000 */
[----:B------:R-:W-:Y:S05]  /*1b50*/  @!P0 BRA `(.L_x_55) ;  /* 0x0000000000f88947 */ /* 0x000fea0003800000 */
[----:B------:R-:W2:Y:S01]  /*1b60*/  LDCU UR28, c[0x0][0x3a0] ;  /* 0x00007400ff1c77ac */ /* 0x000ea20008000800 */
[----:B------:R-:W-:Y:S01]  /*1b70*/  UMOV UR5, 0x1 ;  /* 0x0000000100057882 */ /* 0x000fe20000000000 */
[----:B------:R-:W-:-:S05]  /*1b80*/  UMOV UR14, 0x20 ;  /* 0x00000020000e7882 */ /* 0x000fca0000000000 */
.L_x_62:
[----:B------:R-:W-:Y:S01]  /*1b90*/  BAR.SYNC.DEFER_BLOCKING 0x0 ;  /* 0x0000000000007b1d */ /* 0x000fe20000010000 */
[----:B------:R-:W-:Y:S01]  /*1ba0*/  ULEA UR9, UR5, UR8, 0x3 ;  /* 0x0000000805097291 */ /* 0x000fe2000f8e18ff */
[----:B------:R-:W-:Y:S01]  /*1bb0*/  @!P3 IMAD.MOV.U32 R2, RZ, RZ, 0x1000 ;  /* 0x00001000ff02b424 */ /* 0x000fe200078e00ff */
[----:B------:R-:W-:Y:S01]  /*1bc0*/  ELECT P1, URZ, PT ;  /* 0x0000000000ff782f */ /* 0x000fe20003820000 */
[----:B------:R-:W-:-:S03]  /*1bd0*/  ULEA UR12, UR5, UR8, 0xb ;  /* 0x00000008050c7291 */ /* 0x000fc6000f8e58ff */
[----:B------:R-:W-:Y:S02]  /*1be0*/  ISETP.LT.U32.AND P1, PT, R20, 0x20, P1 ;  /* 0x000000201400780c */ /* 0x000fe40000f21070 */
[----:B------:R-:W-:Y:S01]  /*1bf0*/  ELECT P0, URZ, PT ;  /* 0x0000000000ff782f */ /* 0x000fe20003800000 */
[----:B------:R-:W-:-:S03]  /*1c00*/  UIADD3 UR16, UPT, UPT, UR12, 0x1000, URZ ;  /* 0x000010000c107890 */ /* 0x000fc6000fffe0ff */
[----:B------:R-:W-:Y:S01]  /*1c10*/  ISETP.LT.U32.AND P0, PT, R20, 0x20, P0 ;  /* 0x000000201400780c */ /* 0x000fe20000701070 */
[----:B------:R-:W-:Y:S01]  /*1c20*/  UMOV UR19, UR14 ;  /* 0x0000000e00137c82 */ /* 0x000fe20008000000 */
[----:B------:R-:W-:-:S05]  /*1c30*/  USHF.L.U32 UR6, UR4, 0x1f, URZ ;  /* 0x0000001f04067899 */ /* 0x000fca00080006ff */
[----:B------:R-:W-:Y:S01]  /*1c40*/  VOTEU.ANY UP0, P1 ;  /* 0x0000000000ff7886 */ /* 0x000fe20000800100 */
[----:B------:R3:W-:Y:S01]  /*1c50*/  @!P3 SYNCS.ARRIVE.TRANS64 RZ, [UR9+0x2000], R2 ;  /* 0x00200002ffffb9a7 */ /* 0x0007e20008000009 */
[----:B------:R4:W-:Y:S06]  /*1c60*/  MEMBAR.ALL.CTA ;  /* 0x0000000000007992 */ /* 0x0009ec0000008000 */
[----:B----4-:R-:W4:Y:S01]  /*1c70*/  FENCE.VIEW.ASYNC.S ;  /* 0x00000000000073c6 */ /* 0x010f220000000000 */
[----:B------:R-:W-:Y:S01]  /*1c80*/  @UP0 UIADD3 UR13, UPT, UPT, UR9, 0x2000, URZ ;  /* 0x00002000090d0890 */ /* 0x000fe2000fffe0ff */
[----:B----4-:R-:W-:Y:S01]  /*1c90*/  VOTEU.ANY UP0, P1 ;  /* 0x0000000000ff7886 */ /* 0x010fe20000800100 */
[----:B------:R-:W-:Y:S01]  /*1ca0*/  VOTEU.ANY UP1, P0 ;  /* 0x0000000000ff7886 */ /* 0x000fe20000020100 */
[----:B---3--:R-:W-:-:S04]  /*1cb0*/  IMAD.U32 R2, RZ, RZ, UR6 ;  /* 0x00000006ff027e24 */ /* 0x008fc8000f8e00ff */
[----:B------:R-:W-:Y:S01]  /*1cc0*/  @UP1 UIADD3 UR17, UPT, UPT, UR9, 0x2000, URZ ;  /* 0x0000200009111890 */ /* 0x000fe2000fffe0ff */
[----:B------:R-:W-:Y:S01]  /*1cd0*/  VOTEU.ANY UP1, P0 ;  /* 0x0000000000ff7886 */ /* 0x000fe20000020100 */
[----:B------:R-:W-:Y:S06]  /*1ce0*/  BAR.SYNC.DEFER_BLOCKING 0x0 ;  /* 0x0000000000007b1d */ /* 0x000fec0000010000 */
[----:B------:R3:W-:Y:S01]  /*1cf0*/  @UP0 UTMALDG.2D [UR12], [UR24] ;  /* 0x0000000c180005b4 */ /* 0x0007e20008008000 */
[----:B------:R-:W-:Y:S01]  /*1d00*/  UISETP.NE.U32.AND UP0, UPT, UR22, URZ, UPT ;  /* 0x000000ff1600728c */ /* 0x000fe2000bf05070 */
[----:B------:R-:W-:Y:S06]  /*1d10*/  BAR.SYNC.DEFER_BLOCKING 0x0 ;  /* 0x0000000000007b1d */ /* 0x000fec0000010000 */
[----:B------:R3:W-:Y:S02]  /*1d20*/  @UP1 UTMALDG.2D [UR16], [UR26] ;  /* 0x000000101a0015b4 */ /* 0x0007e40008008000 */
[----:B------:R-:W-:Y:S06]  /*1d30*/  BAR.SYNC.DEFER_BLOCKING 0x0 ;  /* 0x0000000000007b1d */ /* 0x000fec0000010000 */
[----:B------:R-:W4:Y:S02]  /*1d40*/  SYNCS.PHASECHK.TRANS64.TRYWAIT P0, [UR9+0x2000], R2 ;  /* 0x00200002ff0075a7 */ /* 0x000f240008001109 */
[----:B---34-:R-:W-:Y:S05]  /*1d50*/  @!P0 BRA `(.L_x_59) ;  /* 0x0000000800148947 */ /* 0x018fea0003800000 */
.L_x_72:
        /* <DEDUP_REMOVED lines=9> */
[----:B------:R3:W-:Y:S01]  /*1df0*/  UTCQMMA gdesc[UR6], gdesc[UR10], tmem[UR23], tmem[UR12], idesc[UR13], UPT ;  /* 0x00ff0c0a060075ea */ /* 0x0007e2000b800317 */
[----:B------:R-:W-:Y:S02]  /*1e00*/  NOP ;  /* 0x0000000000007918 */ /* 0x000fe40000000000 */
.L_x_60:
[----:B------:R-:W-:Y:S01]  /*1e10*/  ELECT P0, URZ, PT ;  /* 0x0000000000ff782f */ /* 0x000fe20003800000 */
[----:B---3--:R-:W-:-:S03]  /*1e20*/  UIADD3 UR6, UPT, UPT, UR9, 0x2010, URZ ;  /* 0x0000201009067890 */ /* 0x008fc6000fffe0ff */
[----:B------:R-:W-:Y:S01]  /*1e30*/  ISETP.LT.U32.AND P0, PT, R20, 0x20, P0 ;  /* 0x000000201400780c */ /* 0x000fe20000701070 */
[----:B------:R-:W-:-:S12]  /*1e40*/  UMOV UR7, URZ ;  /* 0x000000ff00077c82 */ /* 0x000fd80008000000 */
[----:B------:R-:W-:Y:S01]  /*1e50*/  VOTEU.ANY UP0, P0 ;  /* 0x0000000000ff7886 */ /* 0x000fe20000000100 */
[----:B------:R-:W-:-:S04]  /*1e60*/  VOTEU.ANY UP1, P0 ;  /* 0x0000000000ff7886 */ /* 0x000fc80000020100 */
[----:B------:R-:W-:Y:S02]  /*1e70*/  @UP0 UMOV UR6, UR6 ;  /* 0x0000000600060c82 */ /* 0x000fe40008000000 */
[----:B------:R3:W-:Y:S01]  /*1e80*/  @UP1 UTCBAR [UR6], URZ ;  /* 0x000000ff060013e9 */ /* 0x0007e200080000ff */
[----:B------:R-:W-:Y:S06]  /*1e90*/  BAR.SYNC.DEFER_BLOCKING 0x0 ;  /* 0x0000000000007b1d */ /* 0x000fec0000010000 */
[----:B------:R-:W4:Y:S02]  /*1ea0*/  SYNCS.PHASECHK.TRANS64.TRYWAIT P0, [UR9+0x2010], R2 ;  /* 0x00201002ff0075a7 */ /* 0x000f240008001109 */
[----:B---34-:R-:W-:Y:S05]  /*1eb0*/  @!P0 BRA `(.L_x_61) ;  /* 0x0000000400c88947 */ /* 0x018fea0003800000 */
.L_x_73:
[----:B------:R-:W-:Y:S02]  /*1ec0*/  UIADD3 UR5, UPT, UPT, UR5, 0x1, URZ ;  /* 0x0000000105057890 */ /* 0x000fe4000fffe0ff */
[----:B------:R-:W-:Y:S02]  /*1ed0*/  UIADD3 UR14, UPT, UPT, UR14, 0x20, URZ ;  /* 0x000000200e0e7890 */ /* 0x000fe4000fffe0ff */
[----:B------:R-:W-:-:S04]  /*1ee0*/  UISETP.NE.U32.AND UP0, UPT, UR5, 0x2, UPT ;  /* 0x000000020500788c */ /* 0x000fc8000bf05070 */
[----:B------:R-:W-:Y:S02]  /*1ef0*/  USEL UR6, URZ, 0x1, UP0 ;  /* 0x00000001ff067887 */ /* 0x000fe40008000000 */
[----:B------:R-:W-:Y:S02]  /*1f00*/  USEL UR5, UR5, URZ, UP0 ;  /* 0x000000ff05057287 */ /* 0x000fe40008000000 */
[----:B--2---:R-:W-:Y:S02]  /*1f10*/  UISETP.GE.AND UP0, UPT, UR14, UR28, UPT ;  /* 0x0000001c0e00728c */ /* 0x004fe4000bf06270 */
[----:B------:R-:W-:-:S07]  /*1f20*/  ULOP3.LUT UR4, UR4, UR6, URZ, 0x3c, !UPT ;  /* 0x0000000604047292 */ /* 0x000fce000f8e3cff */
[----:B------:R-:W-:Y:S05]  /*1f30*/  BRA.U !UP0, `(.L_x_62) ;  /* 0xfffffffd08147547 */ /* 0x000fea000b83ffff */
.L_x_55:
[----:B----4-:R-:W-:Y:S06]  /*1f40*/  BAR.SYNC.DEFER_BLOCKING 0x0 ;  /* 0x0000000000007b1d */ /* 0x010fec0000010000 */
[----:B------:R-:W-:Y:S04]  /*1f50*/  BSSY.RECONVERGENT B3, `(.L_x_63) ;  /* 0x0000004000037945 */ /* 0x000fe80003800200 */
[----:B------:R-:W-:Y:S05]  /*1f60*/  @P3 BRA `(.L_x_64) ;  /* 0x0000000000083947 */ /* 0x000fea0003800000 */
[----:B------:R-:W2:Y:S02]  /*1f70*/  SYNCS.CCTL.IV [UR8+0x2000] ;  /* 0x00200000ff0079b1 */ /* 0x000ea40008000008 */
[----:B--2---:R-:W2:Y:S02]  /*1f80*/  SYNCS.CCTL.IV [UR8+0x2010] ;  /* 0x00201000ff0079b1 */ /* 0x004ea40008000008 */
.L_x_64:
[----:B------:R-:W-:Y:S05]  /*1f90*/  BSYNC.RECONVERGENT B3 ;  /* 0x0000000000037941 */ /* 0x000fea0003800200 */
.L_x_63:
[----:B--2---:R-:W-:Y:S06]  /*1fa0*/  BAR.SYNC.DEFER_BLOCKING 0x0 ;  /* 0x0000000000007b1d */ /* 0x004fec0000010000 */
[----:B------:R-:W-:Y:S04]  /*1fb0*/  BSSY.RECONVERGENT B3, `(.L_x_65) ;  /* 0x0000004000037945 */ /* 0x000fe80003800200 */
[----:B------:R-:W-:Y:S05]  /*1fc0*/  @P3 BRA `(.L_x_66) ;  /* 0x0000000000083947 */ /* 0x000fea0003800000 */
[----:B------:R-:W2:Y:S02]  /*1fd0*/  SYNCS.CCTL.IV [UR8+0x2008] ;  /* 0x00200800ff0079b1 */ /* 0x000ea40008000008 */
[----:B--2---:R-:W2:Y:S02]  /*1fe0*/  SYNCS.CCTL.IV [UR8+0x2018] ;  /* 0x00201800ff0079b1 */ /* 0x004ea40008000008 */
.L_x_66:
[----:B------:R-:W-:Y:S05]  /*1ff0*/  BSYNC.RECONVERGENT B3 ;  /* 0x0000000000037941 */ /* 0x000fea0003800200 */
.L_x_65:
[----:B------:R-:W-:Y:S01]  /*2000*/  USHF.L.U32 UR4, UR22, 0x15, URZ ;  /* 0x0000001516047899 */ /* 0x000fe200080006ff */
[----:B------:R-:W-:Y:S01]  /*2010*/  SHF.R.U32.HI R21, RZ, 0x2, R0 ;  /* 0x00000002ff157819 */ /* 0x000fe20000011600 */
[----:B------:R-:W-:Y:S01]  /*2020*/  USHF.L.U32 UR22, UR22, 0x3, URZ ;  /* 0x0000000316167899 */ /* 0x000fe200080006ff */
[C---:B------:R-:W-:Y:S01]  /*2030*/  IMAD.SHL.U32 R2, R0.reuse, 0x20, RZ ;  /* 0x0000002000027824 */ /* 0x040fe200078e00ff */
[----:B------:R-:W-:Y:S01]  /*2040*/  ULOP3.LUT UR4, UR4, 0x600000, URZ, 0xc0, !UPT ;  /* 0x0060000004047892 */ /* 0x000fe2000f8ec0ff */
[----:B------:R-:W-:Y:S01]  /*2050*/  LOP3.LUT R21, R21, 0x20, RZ, 0xc0, !PT ;  /* 0x0000002015157812 */ /* 0x000fe200078ec0ff */
[----:B------:R-:W-:Y:S01]  /*2060*/  ULOP3.LUT UR22, UR22, 0x20, URZ, 0xc0, !UPT ;  /* 0x0000002016167892 */ /* 0x000fe2000f8ec0ff */
[----:B------:R-:W-:Y:S01]  /*2070*/  IMAD.SHL.U32 R3, R0, 0x8, RZ ;  /* 0x0000000800037824 */ /* 0x000fe200078e00ff */
[----:B------:R-:W-:Y:S02]  /*2080*/  LOP3.LUT R2, R2, 0xc00, RZ, 0xc0, !PT ;  /* 0x00000c0002027812 */ /* 0x000fe400078ec0ff */
[----:B------:R-:W-:-:S02]  /*2090*/  ELECT P0, URZ, PT ;  /* 0x0000000000ff782f */ /* 0x000fc40003800000 */
[----:B------:R-:W-:Y:S01]  /*20a0*/  LOP3.LUT R21, R21, 0x10, R0, 0xf8, !PT ;  /* 0x0000001015157812 */ /* 0x000fe200078ef800 */
[----:B------:R-:W-:Y:S01]  /*20b0*/  UIADD3 UR4, UPT, UPT, UR22, UR4, UR23 ;  /* 0x0000000416047290 */ /* 0x000fe2000fffe017 */
[----:B------:R-:W-:Y:S01]  /*20c0*/  IMAD.SHL.U32 R0, R0, 0x40, RZ ;  /* 0x0000004000007824 */ /* 0x000fe200078e00ff */
[----:B------:R-:W-:Y:S01]  /*20d0*/  LOP3.LUT R2, R2, 0x30, R3, 0xf8, !PT ;  /* 0x0000003002027812 */ /* 0x000fe200078ef803 */
[----:B------:R-:W-:Y:S01]  /*20e0*/  UMOV UR9, UR18 ;  /* 0x0000001200097c82 */ /* 0x000fe20008000000 */
[----:B------:R-:W-:Y:S01]  /*20f0*/  ISETP.LT.U32.AND P0, PT, R20, 0x20, P0 ;  /* 0x000000201400780c */ /* 0x000fe20000701070 */
[----:B------:R-:W-:Y:S01]  /*2100*/  UMOV UR10, UR15 ;  /* 0x0000000f000a7c82 */ /* 0x000fe20008000000 */
[----:B------:R-:W-:Y:S02]  /*2110*/  LOP3.LUT R21, R2, R21, RZ, 0x3c, !PT ;  /* 0x0000001502157212 */ /* 0x000fe400078e3cff */
[----:B------:R-:W-:Y:S01]  /*2120*/  LOP3.LUT R0, R0, 0x3c0, RZ, 0xc0, !PT ;  /* 0x000003c000007812 */ /* 0x000fe200078ec0ff */
[----:B-----5:R-:W-:Y:S01]  /*2130*/  LDTM.16dp32bit_t0_t15.x16 R4, tmem[UR4] ;  /* 0x00000004000479ee */ /* 0x020fe20008a00000 */
[----:B------:R-:W3:Y:S01]  /*2140*/  LDTM.16dp32bit_t16_t31.x16 R4, tmem[UR4+0x10] ;  /* 0x00001004000479ee */ /* 0x000ee20008a20000 */
[----:B------:R-:W-:Y:S01]  /*2150*/  NOP ;  /* 0x0000000000007918 */ /* 0x000fe20000000000 */
[----:B------:R-:W-:-:S05]  /*2160*/  IADD3 R0, PT, PT, R21, UR8, R0 ;  /* 0x0000000815007c10 */ /* 0x000fca000fffe000 */
[----:B---3--:R-:W-:Y:S01]  /*2170*/  VOTEU.ANY UP1, P0 ;  /* 0x0000000000ff7886 */ /* 0x008fe20000020100 */
[----:B------:R-:W-:Y:S01]  /*2180*/  VOTEU.ANY UP0, P0 ;  /* 0x0000000000ff7886 */ /* 0x000fe20000000100 */
[----:B------:R-:W-:Y:S02]  /*2190*/  F2FP.SATFINITE.E4M3.F32.PACK_AB_MERGE_C R6, R7, R6, RZ ;  /* 0x000000060706723e */ /* 0x000fe400048070ff */
[----:B------:R-:W-:Y:S02]  /*21a0*/  F2FP.SATFINITE.E4M3.F32.PACK_AB_MERGE_C R10, R11, R10, RZ ;  /* 0x0000000a0b0a723e */ /* 0x000fe400048070ff */
[----:B------:R-:W-:Y:S02]  /*21b0*/  F2FP.SATFINITE.E4M3.F32.PACK_AB_MERGE_C R14, R15, R14, RZ ;  /* 0x0000000e0f0e723e */ /* 0x000fe400048070ff */
[----:B------:R-:W-:Y:S02]  /*21c0*/  F2FP.SATFINITE.E4M3.F32.PACK_AB_MERGE_C R18, R19, R18, RZ ;  /* 0x000000121312723e */ /* 0x000fe400048070ff */
[----:B------:R-:W-:-:S02]  /*21d0*/  F2FP.SATFINITE.E4M3.F32.PACK_AB_MERGE_C R4, R5, R4, R6 ;  /* 0x000000040504723e */ /* 0x000fc40004807006 */
[----:B------:R-:W-:Y:S02]  /*21e0*/  F2FP.SATFINITE.E4M3.F32.PACK_AB_MERGE_C R5, R9, R8, R10 ;  /* 0x000000080905723e */ /* 0x000fe4000480700a */
[----:B------:R-:W-:Y:S02]  /*21f0*/  F2FP.SATFINITE.E4M3.F32.PACK_AB_MERGE_C R6, R13, R12, R14 ;  /* 0x0000000c0d06723e */ /* 0x000fe4000480700e */
[----:B------:R-:W-:-:S05]  /*2200*/  F2FP.SATFINITE.E4M3.F32.PACK_AB_MERGE_C R7, R17, R16, R18 ;  /* 0x000000101107723e */ /* 0x000fca0004807012 */
[----:B--2---:R2:W-:Y:S01]  /*2210*/  STS.128 [R0], R4 ;  /* 0x0000000400007388 */ /* 0x0045e20000000c00 */
[----:B------:R3:W-:Y:S06]  /*2220*/  MEMBAR.ALL.CTA ;  /* 0x0000000000007992 */ /* 0x0007ec0000008000 */
[----:B---3--:R-:W3:Y:S02]  /*2230*/  FENCE.VIEW.ASYNC.S ;  /* 0x00000000000073c6 */ /* 0x008ee40000000000 */
[----:B---3--:R-:W-:Y:S06]  /*2240*/  BAR.SYNC.DEFER_BLOCKING 0x0 ;  /* 0x0000000000007b1d */ /* 0x008fec0000010000 */
[----:B------:R2:W-:Y:S01]  /*2250*/  @UP1 UTMASTG.2D [UR8], [UR20] ;  /* 0x00000008140013b5 */ /* 0x0005e20008008000 */
[----:B------:R0:W-:Y:S01]  /*2260*/  UTMACMDFLUSH ;  /* 0x00000000000079b7 */ /* 0x0001e20000000000 */
[----:B------:R-:W-:-:S04]  /*2270*/  DEPBAR.LE SB0, 0x0 ;  /* 0x000080000000791a */ /* 0x000fc80000000000 */
[----:B------:R-:W-:Y:S08]  /*2280*/  BAR.SYNC.DEFER_BLOCKING 0x0 ;  /* 0x0000000000007b1d */ /* 0x000ff00000010000 */
[----:B------:R-:W-:Y:S06]  /*2290*/  BAR.SYNC.DEFER_BLOCKING 0x0 ;  /* 0x0000000000007b1d */ /* 0x000fec0000010000 */
[----:B--2---:R-:W-:Y:S05]  /*22a0*/  @P2 BRA `(.L_x_67) ;  /* 0x0000000000a02947 */ /* 0x004fea0003800000 */
[----:B------:R-:W2:Y:S01]  /*22b0*/  S2UR UR5, SR_CgaCtaId ;  /* 0x00000000000579c3 */ /* 0x000ea20000008800 */
[----:B------:R-:W-:Y:S01]  /*22c0*/  NOP ;  /* 0x0000000000007918 */ /* 0x000fe20000000000 */
[----:B------:R-:W-:Y:S01]  /*22d0*/  UMOV UR4, 0x50 ;  /* 0x0000005000047882 */ /* 0x000fe20000000000 */
[----:B------:R-:W-:Y:S02]  /*22e0*/  IMAD.U32 R0, RZ, RZ, UR23 ;  /* 0x00000017ff007e24 */ /* 0x000fe4000f8e00ff */
[----:B------:R-:W-:Y:S02]  /*22f0*/  IMAD.MOV.U32 R3, RZ, RZ, 0x3 ;  /* 0x00000003ff037424 */ /* 0x000fe400078e00ff */
[----:B------:R-:W-:Y:S01]  /*2300*/  IMAD.MOV.U32 R7, RZ, RZ, 0x1 ;  /* 0x00000001ff077424 */ /* 0x000fe200078e00ff */
[----:B------:R-:W-:-:S04]  /*2310*/  LOP3.LUT R0, R0, 0xffff, RZ, 0xc0, !PT ;  /* 0x0000ffff00007812 */ /* 0x000fc800078ec0ff */
[----:B------:R-:W-:-:S05]  /*2320*/  SHF.R.U32.HI R0, RZ, 0x5, R0 ;  /* 0x00000005ff007819 */ /* 0x000fca0000011600 */
[----:B------:R-:W-:Y:S01]  /*2330*/  VIADD R2, R0, 0x10 ;  /* 0x0000001000027836 */ /* 0x000fe20000000000 */
[----:B------:R-:W-:Y:S01]  /*2340*/  SHF.L.U32 R0, R3, R0, RZ ;  /* 0x0000000003007219 */ /* 0x000fe200000006ff */
[----:B--2---:R-:W-:-:S03]  /*2350*/  ULEA UR6, UR5, UR4, 0x18 ;  /* 0x0000000405067291 */ /* 0x004fc6000f8ec0ff */
[----:B------:R-:W-:-:S04]  /*2360*/  SHF.L.U32 R3, R7, R2, RZ ;  /* 0x0000000207037219 */ /* 0x000fc800000006ff */
[----:B------:R-:W-:Y:S02]  /*2370*/  LOP3.LUT R0, R3, R0, RZ, 0xfc, !PT ;  /* 0x0000000003007212 */ /* 0x000fe400078efcff */
[----:B------:R-:W2:Y:S02]  /*2380*/  LDS R5, [UR6] ;  /* 0x00000006ff057984 */ /* 0x000ea40008000800 */
[C---:B------:R-:W-:Y:S02]  /*2390*/  LOP3.LUT R2, R0.reuse, 0xffff, RZ, 0xc0, !PT ;  /* 0x0000ffff00027812 */ /* 0x040fe400078ec0ff */
[----:B--2---:R-:W-:-:S04]  /*23a0*/  LOP3.LUT R3, R0, 0xffff, R5, 0x80, !PT ;  /* 0x0000ffff00037812 */ /* 0x004fc800078e8005 */
[----:B------:R-:W-:-:S13]  /*23b0*/  ISETP.NE.AND P0, PT, R3, R2, PT ;  /* 0x000000020300720c */ /* 0x000fda0003f05270 */
[----:B------:R-:W-:Y:S05]  /*23c0*/  @P0 BRA `(.L_x_68) ;  /* 0x0000000000500947 */ /* 0x000fea0003800000 */
[----:B------:R-:W-:Y:S02]  /*23d0*/  SHF.R.U32.HI R5, RZ, 0x10, R5 ;  /* 0x00000010ff057819 */ /* 0x000fe40000011605 */
[----:B------:R-:W-:-:S04]  /*23e0*/  SHF.R.U32.HI R2, RZ, 0x10, R0 ;  /* 0x00000010ff027819 */ /* 0x000fc80000011600 */
[----:B------:R-:W-:-:S04]  /*23f0*/  LOP3.LUT R5, R5, R2, RZ, 0xc0, !PT ;  /* 0x0000000205057212 */ /* 0x000fc800078ec0ff */
[----:B------:R-:W-:-:S13]  /*2400*/  ISETP.NE.AND P0, PT, R5, R2, PT ;  /* 0x000000020500720c */ /* 0x000fda0003f05270 */
[----:B------:R-:W-:Y:S05]  /*2410*/  @P0 BRA `(.L_x_69) ;  /* 0x0000000000300947 */ /* 0x000fea0003800000 */
[----:B------:R-:W-:Y:S01]  /*2420*/  R2UR UR4, R0 ;  /* 0x00000000000472ca */ /* 0x000fe200000e0000 */
[----:B------:R-:W-:Y:S01]  /*2430*/  VOTEU.ANY UR5, UPT, PT ;  /* 0x0000000000057886 */ /* 0x000fe200038e0100 */
[----:B------:R-:W2:Y:S01]  /*2440*/  S2R R0, SR_LANEID ;  /* 0x0000000000007919 */ /* 0x000ea20000000000 */
[----:B------:R-:W-:-:S10]  /*2450*/  UFLO.U32 UR5, UR5 ;  /* 0x00000005000572bd */ /* 0x000fd400080e0000 */
[----:B------:R-:W-:-:S06]  /*2460*/  ULOP3.LUT UR4, URZ, UR4, URZ, 0x33, !UPT ;  /* 0x00000004ff047292 */ /* 0x000fcc000f8e33ff */
[----:B------:R-:W-:-:S04]  /*2470*/  IMAD.U32 R2, RZ, RZ, UR4 ;  /* 0x00000004ff027e24 */ /* 0x000fc8000f8e00ff */
[----:B------:R-:W3:Y:S02]  /*2480*/  REDUX UR7, R2 ;  /* 0x00000000020773c4 */ /* 0x000ee40000000000 */
[----:B------:R4:W-:Y:S01]  /*2490*/  UTCATOMSWS.AND URZ, UR4 ;  /* 0x0000000400ff79e3 */ /* 0x0009e20008000000 */
[----:B--2---:R-:W-:Y:S01]  /*24a0*/  ISETP.EQ.U32.AND P0, PT, R0, UR5, PT ;  /* 0x0000000500007c0c */ /* 0x004fe2000bf02070 */
[----:B---3--:R-:W-:-:S12]  /*24b0*/  IMAD.U32 R0, RZ, RZ, UR7 ;  /* 0x00000007ff007e24 */ /* 0x008fd8000f8e00ff */
[----:B------:R4:W-:Y:S01]  /*24c0*/  @P0 ATOMS.AND RZ, [UR6], R0 ;  /* 0x00000000ffff098c */ /* 0x0009e2000a800006 */
[----:B------:R-:W-:Y:S05]  /*24d0*/  BRA `(.L_x_67) ;  /* 0x0000000000147947 */ /* 0x000fea0003800000 */
.L_x_69:
[----:B------:R-:W-:-:S07]  /*24e0*/  MOV R2, 0x2500 ;  /* 0x0000250000027802 */ /* 0x000fce0000000f00 */
[----:B-1----:R-:W-:Y:S05]  /*24f0*/  CALL.REL.NOINC `($__internal_0_$__cuda_sm10x_tcgen05_guardrail_trap_col_being_dealloced_not_returned_by_alloc) ;  /* 0x0000000000447944 */ /* 0x002fea0003c00000 */
[----:B------:R-:W-:Y:S05]  /*2500*/  BRA `(.L_x_67) ;  /* 0x0000000000087947 */ /* 0x000fea0003800000 */
.L_x_68:
[----:B------:R-:W-:-:S07]  /*2510*/  MOV R2, 0x2530 ;  /* 0x0000253000027802 */ /* 0x000fce0000000f00 */
[----:B-1----:R-:W-:Y:S05]  /*2520*/  CALL.REL.NOINC `($__internal_2_$__cuda_sm10x_tcgen05_guardrail_trap_unallocated_columns_being_dealloced) ;  /* 0x0000000000507944 */ /* 0x002fea0003c00000 */
.L_x_67:
[----:B------:R-:W-:Y:S01]  /*2530*/  NOP ;  /* 0x0000000000007918 */ /* 0x000fe20000000000 */
[----:B----4-:R-:W-:Y:S05]  /*2540*/  EXIT ;  /* 0x000000000000794d */ /* 0x010fea0003800000 */
.L_x_56:
[----:B------:R-:W2:Y:S02]  /*2550*/  SYNCS.PHASECHK.TRANS64.TRYWAIT P0, [UR8+0x2000], RZ ;  /* 0x002000ffff0075a7 */ /* 0x000ea40008001108 */
[----:B--2---:R-:W-:Y:S05]  /*2560*/  @!P0 BRA `(.L_x_56) ;  /* 0xfffffffc00f88947 */ /* 0x004fea000383ffff */
[----:B------:R-:W-:Y:S05]  /*2570*/  BRA `(.L_x_70) ;  /* 0xfffffff400147947 */ /* 0x000fea000383ffff */
.L_x_58:
[----:B------:R-:W2:Y:S02]  /*2580*/  SYNCS.PHASECHK.TRANS64.TRYWAIT P1, [UR8+0x2010], RZ ;  /* 0x002010ffff0075a7 */ /* 0x000ea40008021108 */
[----:B--2---:R-:W-:Y:S05]  /*2590*/  @!P1 BRA `(.L_x_58) ;  /* 0xfffffffc00f89947 */ /* 0x004fea000383ffff */
[----:B------:R-:W-:Y:S05]  /*25a0*/  BRA `(.L_x_71) ;  /* 0xfffffff400647947 */ /* 0x000fea000383ffff */
.L_x_59:
[----:B------:R-:W3:Y:S02]  /*25b0*/  SYNCS.PHASECHK.TRANS64.TRYWAIT P0, [UR9+0x2000], R2 ;  /* 0x00200002ff0075a7 */ /* 0x000ee40008001109 */
[----:B---3--:R-:W-:Y:S05]  /*25c0*/  @!P0 BRA `(.L_x_59) ;  /* 0xfffffffc00f88947 */ /* 0x008fea000383ffff */
[----:B------:R-:W-:Y:S05]  /*25d0*/  BRA `(.L_x_72) ;  /* 0xfffffff400e07947 */ /* 0x000fea000383ffff */
.L_x_61:
[----:B------:R-:W3:Y:S02]  /*25e0*/  SYNCS.PHASECHK.TRANS64.TRYWAIT P0, [UR9+0x2010], R2 ;  /* 0x00201002ff0075a7 */ /* 0x000ee40008001109 */
[----:B---3--:R-:W-:Y:S05]  /*25f0*/  @!P0 BRA `(.L_x_61) ;  /* 0xfffffffc00f88947 */ /* 0x008fea000383ffff */
[----:B------:R-:W-:Y:S05]  /*2600*/  BRA `(.L_x_73) ;  /* 0xfffffff8002c7947 */ /* 0x000fea000383ffff */
        .weak           $__internal_0_$__cuda_sm10x_tcgen05_guardrail_trap_col_being_dealloced_not_returned_by_alloc
        .type           $__internal_0_$__cuda_sm10x_tcgen05_guardrail_trap_col_being_dealloced_not_returned_by_alloc,@function
        .size           $__internal_0_$__cuda_sm10x_tcgen05_guardrail_trap_col_being_dealloced_not_returned_by_alloc,($__internal_1_$__cuda_sm10x_tcgen05_guardrail_trap_phase_invalid_during_alloc - $__internal_0_$__cuda_sm10x_tcgen05_guardrail_trap_col_being_dealloced_not_returned_by_alloc)
$__internal_0_$__cuda_sm10x_tcgen05_guardrail_trap_col_being_dealloced_not_returned_by_alloc:
[----:B------:R-:W-:Y:S05]  /*2610*/  BPT.TRAP 0x1 ;  /* 0x000000040000795c */ /* 0x000fea0000300000 */
[----:B------:R-:W-:-:S04]  /*2620*/  IMAD.MOV.U32 R3, RZ, RZ, 0x0 ;  /* 0x00000000ff037424 */ /* 0x000fc800078e00ff */
[----:B------:R-:W-:Y:S05]  /*2630*/  RET.REL.NODEC R2 `(gluon_tcgen05) ;  /* 0xffffffd802707950 */ /* 0x000fea0003c3ffff */
        .weak           $__internal_1_$__cuda_sm10x_tcgen05_guardrail_trap_phase_invalid_during_alloc
        .type           $__internal_1_$__cuda_sm10x_tcgen05_guardrail_trap_phase_invalid_during_alloc,@function
        .size           $__internal_1_$__cuda_sm10x_tcgen05_guardrail_trap_phase_invalid_during_alloc,($__internal_2_$__cuda_sm10x_tcgen05_guardrail_trap_unallocated_columns_being_dealloced - $__internal_1_$__cuda_sm10x_tcgen05_guardrail_trap_phase_invalid_during_alloc)
$__internal_1_$__cuda_sm10x_tcgen05_guardrail_trap_phase_invalid_during_alloc:
[----:B------:R-:W-:Y:S05]  /*2640*/  BPT.TRAP 0x1 ;  /* 0x000000040000795c */ /* 0x000fea0000300000 */
[----:B------:R-:W-:-:S04]  /*2650*/  IMAD.MOV.U32 R3, RZ, RZ, 0x0 ;  /* 0x00000000ff037424 */ /* 0x000fc800078e00ff */
[----:B------:R-:W-:Y:S05]  /*2660*/  RET.REL.NODEC R2 `(gluon_tcgen05) ;  /* 0xffffffd802647950 */ /* 0x000fea0003c3ffff */
        .weak           $__internal_2_$__cuda_sm10x_tcgen05_guardrail_trap_unallocated_columns_being_dealloced
        .type           $__internal_2_$__cuda_sm10x_tcgen05_guardrail_trap_unallocated_columns_being_dealloced,@function
        .size           $__internal_2_$__cuda_sm10x_tcgen05_guardrail_trap_unallocated_columns_being_dealloced,(.L_x_77 - $__internal_2_$__cuda_sm10x_tcgen05_guardrail_trap_unallocated_columns_being_dealloced)
$__internal_2_$__cuda_sm10x_tcgen05_guardrail_trap_unallocated_columns_being_dealloced:
[----:B------:R-:W-:Y:S05]  /*2670*/  BPT.TRAP 0x1 ;  /* 0x000000040000795c */ /* 0x000fea0000300000 */
[----:B------:R-:W-:-:S04]  /*2680*/  IMAD.MOV.U32 R3, RZ, RZ, 0x0 ;  /* 0x00000000ff037424 */ /* 0x000fc800078e00ff */
[----:B------:R-:W-:Y:S05]  /*2690*/  RET.REL.NODEC R2 `(gluon_tcgen05) ;  /* 0xffffffd802587950 */ /* 0x000fea0003c3ffff */
.L_x_74:
[----:B------:R-:W-:-:S00]  /*26a0*/  BRA `(.L_x_74) ;  /* 0xfffffffc00fc7947 */ /* 0x000fc0000383ffff */
[----:B------:R-:W-:-:S00]  /*26b0*/  NOP ;  /* 0x0000000000007918 */ /* 0x000fc00000000000 */
        /* <DEDUP_REMOVED lines=12> */
.L_x_77:


//--------------------- .nv.shared.gluon_tcgen05  --------------------------
	.section	.nv.shared.gluon_tcgen05,"aw",@nobits
	.sectionflags	@""
	.align	16
	.zero		1024


//--------------------- .nv.shared.reserved.0     --------------------------
	.section	.nv.shared.reserved.0,"aw",@nobits
	.align	8
	.weak		__nv_reservedSMEM_offset_0_alias
	.size		__nv_reservedSMEM_offset_0_alias, 0, 64
	.other		__nv_reservedSMEM_offset_0_alias,@"STO_CUDA_RESERVED_SHARED STV_DEFAULT"
__nv_reservedSMEM_offset_0_alias:
	.zero		0
.nv.shared.reserved.0:
	.zero		64
	.weak		__nv_reservedSMEM_allocation_phase
	.type		__nv_reservedSMEM_allocation_phase,@object
	.size		__nv_reservedSMEM_allocation_phase,(.L_0 - __nv_reservedSMEM_allocation_phase)
__nv_reservedSMEM_allocation_phase:
	.zero		1
.L_0:
	.zero		7
	.weak		__nv_reservedSMEM_devtool_atexit_pc
	.type		__nv_reservedSMEM_devtool_atexit_pc,@object
	.size		__nv_reservedSMEM_devtool_atexit_pc,(__nv_reservedSMEM_allocation_mask - __nv_reservedSMEM_devtool_atexit_pc)
__nv_reservedSMEM_devtool_atexit_pc:
	.zero		8
	.weak		__nv_reservedSMEM_allocation_mask
	.type		__nv_reservedSMEM_allocation_mask,@object
	.size		__nv_reservedSMEM_allocation_mask,(.L_2 - __nv_reservedSMEM_allocation_mask)
__nv_reservedSMEM_allocation_mask:
	.zero		4
.L_2:


//--------------------- .nv.constant0.gluon_tcgen05 --------------------------
	.section	.nv.constant0.gluon_tcgen05,"a",@progbits
	.sectionflags	@""
	.align	4
.nv.constant0.gluon_tcgen05:
	.zero		976


//--------------------- SYMBOLS --------------------------

	.type		.nv.reservedSmem.offset0,@object
	.size		.nv.reservedSmem.offset0,0x4
	.type		.nv.reservedSmem.cap,@object
	.size		.nv.reservedSmem.cap,0x4
